//
// Generated by NVIDIA NVVM Compiler
//
// Compiler Build ID: CL-36424714
// Cuda compilation tools, release 13.0, V13.0.88
// Based on NVVM 20.0.0
//

.version 9.0
.target sm_100
.address_size 64

	// .globl	_Z8cudaConvPfS_S_iii
.extern .shared .align 16 .b8 sdata[];

.visible .entry _Z8cudaConvPfS_S_iii(
	.param .u64 .ptr .align 1 _Z8cudaConvPfS_S_iii_param_0,
	.param .u64 .ptr .align 1 _Z8cudaConvPfS_S_iii_param_1,
	.param .u64 .ptr .align 1 _Z8cudaConvPfS_S_iii_param_2,
	.param .u32 _Z8cudaConvPfS_S_iii_param_3,
	.param .u32 _Z8cudaConvPfS_S_iii_param_4,
	.param .u32 _Z8cudaConvPfS_S_iii_param_5
)
{
	.reg .pred 	%p<12>;
	.reg .b32 	%r<104>;
	.reg .b32 	%f<66>;
	.reg .b64 	%rd<20>;

	ld.param.u64 	%rd5, [_Z8cudaConvPfS_S_iii_param_0];
	ld.param.u64 	%rd3, [_Z8cudaConvPfS_S_iii_param_1];
	ld.param.u64 	%rd4, [_Z8cudaConvPfS_S_iii_param_2];
	ld.param.u32 	%r40, [_Z8cudaConvPfS_S_iii_param_3];
	ld.param.u32 	%r41, [_Z8cudaConvPfS_S_iii_param_4];
	ld.param.u32 	%r42, [_Z8cudaConvPfS_S_iii_param_5];
	cvta.to.global.u64 	%rd1, %rd5;
	mov.u32 	%r1, %ctaid.x;
	add.s32 	%r43, %r42, -1;
	shr.u32 	%r44, %r43, 31;
	add.s32 	%r45, %r43, %r44;
	shr.s32 	%r46, %r45, 1;
	add.s32 	%r47, %r46, %r1;
	mov.u32 	%r2, %tid.x;
	add.s32 	%r48, %r46, %r2;
	mad.lo.s32 	%r3, %r47, %r40, %r48;
	mul.lo.s32 	%r49, %r42, %r42;
	setp.ge.u32 	%p1, %r2, %r49;
	@%p1 bra 	$L__BB0_2;
	cvta.to.global.u64 	%rd6, %rd3;
	mul.wide.u32 	%rd7, %r2, 4;
	add.s64 	%rd8, %rd6, %rd7;
	ld.global.f32 	%f3, [%rd8];
	shl.b32 	%r50, %r2, 2;
	mov.u32 	%r51, sdata;
	add.s32 	%r52, %r51, %r50;
	st.shared.f32 	[%r52], %f3;
	bar.sync 	0;
$L__BB0_2:
	mul.lo.s32 	%r53, %r41, %r40;
	setp.ge.s32 	%p2, %r3, %r53;
	@%p2 bra 	$L__BB0_19;
	setp.lt.s32 	%p3, %r42, 1;
	mov.f32 	%f65, 0f00000000;
	@%p3 bra 	$L__BB0_18;
	and.b32  	%r4, %r42, 7;
	add.s32 	%r5, %r4, -1;
	and.b32  	%r6, %r42, 3;
	and.b32  	%r7, %r42, 2147483640;
	and.b32  	%r8, %r42, 1;
	neg.s32 	%r9, %r7;
	add.s64 	%rd2, %rd1, 16;
	shl.b32 	%r10, %r42, 2;
	mov.b32 	%r103, 0;
	mov.u32 	%r89, %r103;
$L__BB0_5:
	setp.lt.u32 	%p4, %r42, 8;
	add.s32 	%r57, %r1, %r89;
	mad.lo.s32 	%r13, %r57, %r40, %r2;
	mul.lo.s32 	%r14, %r89, %r42;
	mov.b32 	%r98, 0;
	@%p4 bra 	$L__BB0_8;
	mov.u32 	%r58, sdata;
	mad.lo.s32 	%r59, %r10, %r89, %r58;
	add.s32 	%r90, %r59, 16;
	mov.u32 	%r91, %r13;
	mov.u32 	%r92, %r9;
$L__BB0_7:
	.pragma "nounroll";
	mul.wide.s32 	%rd9, %r91, 4;
	add.s64 	%rd10, %rd2, %rd9;
	ld.global.f32 	%f5, [%rd10+-16];
	ld.shared.f32 	%f6, [%r90+-16];
	cvt.rn.f32.s32 	%f7, %r103;
	fma.rn.f32 	%f8, %f5, %f6, %f7;
	cvt.rzi.s32.f32 	%r60, %f8;
	ld.global.f32 	%f9, [%rd10+-12];
	ld.shared.f32 	%f10, [%r90+-12];
	cvt.rn.f32.s32 	%f11, %r60;
	fma.rn.f32 	%f12, %f9, %f10, %f11;
	cvt.rzi.s32.f32 	%r61, %f12;
	ld.global.f32 	%f13, [%rd10+-8];
	ld.shared.f32 	%f14, [%r90+-8];
	cvt.rn.f32.s32 	%f15, %r61;
	fma.rn.f32 	%f16, %f13, %f14, %f15;
	cvt.rzi.s32.f32 	%r62, %f16;
	ld.global.f32 	%f17, [%rd10+-4];
	ld.shared.f32 	%f18, [%r90+-4];
	cvt.rn.f32.s32 	%f19, %r62;
	fma.rn.f32 	%f20, %f17, %f18, %f19;
	cvt.rzi.s32.f32 	%r63, %f20;
	ld.global.f32 	%f21, [%rd10];
	ld.shared.f32 	%f22, [%r90];
	cvt.rn.f32.s32 	%f23, %r63;
	fma.rn.f32 	%f24, %f21, %f22, %f23;
	cvt.rzi.s32.f32 	%r64, %f24;
	ld.global.f32 	%f25, [%rd10+4];
	ld.shared.f32 	%f26, [%r90+4];
	cvt.rn.f32.s32 	%f27, %r64;
	fma.rn.f32 	%f28, %f25, %f26, %f27;
	cvt.rzi.s32.f32 	%r65, %f28;
	ld.global.f32 	%f29, [%rd10+8];
	ld.shared.f32 	%f30, [%r90+8];
	cvt.rn.f32.s32 	%f31, %r65;
	fma.rn.f32 	%f32, %f29, %f30, %f31;
	cvt.rzi.s32.f32 	%r66, %f32;
	ld.global.f32 	%f33, [%rd10+12];
	ld.shared.f32 	%f34, [%r90+12];
	cvt.rn.f32.s32 	%f35, %r66;
	fma.rn.f32 	%f36, %f33, %f34, %f35;
	cvt.rzi.s32.f32 	%r103, %f36;
	add.s32 	%r92, %r92, 8;
	add.s32 	%r91, %r91, 8;
	add.s32 	%r90, %r90, 32;
	setp.ne.s32 	%p5, %r92, 0;
	mov.u32 	%r98, %r7;
	@%p5 bra 	$L__BB0_7;
$L__BB0_8:
	setp.eq.s32 	%p6, %r4, 0;
	@%p6 bra 	$L__BB0_16;
	setp.lt.u32 	%p7, %r5, 3;
	@%p7 bra 	$L__BB0_11;
	add.s32 	%r68, %r13, %r98;
	mul.wide.s32 	%rd11, %r68, 4;
	add.s64 	%rd12, %rd1, %rd11;
	ld.global.f32 	%f37, [%rd12];
	add.s32 	%r69, %r98, %r14;
	shl.b32 	%r70, %r69, 2;
	mov.u32 	%r71, sdata;
	add.s32 	%r72, %r71, %r70;
	ld.shared.f32 	%f38, [%r72];
	cvt.rn.f32.s32 	%f39, %r103;
	fma.rn.f32 	%f40, %f37, %f38, %f39;
	cvt.rzi.s32.f32 	%r73, %f40;
	ld.global.f32 	%f41, [%rd12+4];
	ld.shared.f32 	%f42, [%r72+4];
	cvt.rn.f32.s32 	%f43, %r73;
	fma.rn.f32 	%f44, %f41, %f42, %f43;
	cvt.rzi.s32.f32 	%r74, %f44;
	ld.global.f32 	%f45, [%rd12+8];
	ld.shared.f32 	%f46, [%r72+8];
	cvt.rn.f32.s32 	%f47, %r74;
	fma.rn.f32 	%f48, %f45, %f46, %f47;
	cvt.rzi.s32.f32 	%r75, %f48;
	ld.global.f32 	%f49, [%rd12+12];
	ld.shared.f32 	%f50, [%r72+12];
	cvt.rn.f32.s32 	%f51, %r75;
	fma.rn.f32 	%f52, %f49, %f50, %f51;
	cvt.rzi.s32.f32 	%r103, %f52;
	add.s32 	%r98, %r98, 4;
$L__BB0_11:
	setp.eq.s32 	%p8, %r6, 0;
	@%p8 bra 	$L__BB0_16;
	setp.eq.s32 	%p9, %r6, 1;
	@%p9 bra 	$L__BB0_14;
	add.s32 	%r77, %r13, %r98;
	mul.wide.s32 	%rd13, %r77, 4;
	add.s64 	%rd14, %rd1, %rd13;
	ld.global.f32 	%f53, [%rd14];
	add.s32 	%r78, %r98, %r14;
	shl.b32 	%r79, %r78, 2;
	mov.u32 	%r80, sdata;
	add.s32 	%r81, %r80, %r79;
	ld.shared.f32 	%f54, [%r81];
	cvt.rn.f32.s32 	%f55, %r103;
	fma.rn.f32 	%f56, %f53, %f54, %f55;
	cvt.rzi.s32.f32 	%r82, %f56;
	ld.global.f32 	%f57, [%rd14+4];
	ld.shared.f32 	%f58, [%r81+4];
	cvt.rn.f32.s32 	%f59, %r82;
	fma.rn.f32 	%f60, %f57, %f58, %f59;
	cvt.rzi.s32.f32 	%r103, %f60;
	add.s32 	%r98, %r98, 2;
$L__BB0_14:
	setp.eq.s32 	%p10, %r8, 0;
	@%p10 bra 	$L__BB0_16;
	add.s32 	%r83, %r13, %r98;
	mul.wide.s32 	%rd15, %r83, 4;
	add.s64 	%rd16, %rd1, %rd15;
	ld.global.f32 	%f61, [%rd16];
	add.s32 	%r84, %r98, %r14;
	shl.b32 	%r85, %r84, 2;
	mov.u32 	%r86, sdata;
	add.s32 	%r87, %r86, %r85;
	ld.shared.f32 	%f62, [%r87];
	cvt.rn.f32.s32 	%f63, %r103;
	fma.rn.f32 	%f64, %f61, %f62, %f63;
	cvt.rzi.s32.f32 	%r103, %f64;
$L__BB0_16:
	add.s32 	%r89, %r89, 1;
	setp.ne.s32 	%p11, %r89, %r42;
	@%p11 bra 	$L__BB0_5;
	cvt.rn.f32.s32 	%f65, %r103;
$L__BB0_18:
	cvta.to.global.u64 	%rd17, %rd4;
	mul.wide.s32 	%rd18, %r3, 4;
	add.s64 	%rd19, %rd17, %rd18;
	st.global.f32 	[%rd19], %f65;
$L__BB0_19:
	ret;

}
	// .globl	_Z14cudaMatrixConvPfS_S_ii
.visible .entry _Z14cudaMatrixConvPfS_S_ii(
	.param .u64 .ptr .align 1 _Z14cudaMatrixConvPfS_S_ii_param_0,
	.param .u64 .ptr .align 1 _Z14cudaMatrixConvPfS_S_ii_param_1,
	.param .u64 .ptr .align 1 _Z14cudaMatrixConvPfS_S_ii_param_2,
	.param .u32 _Z14cudaMatrixConvPfS_S_ii_param_3,
	.param .u32 _Z14cudaMatrixConvPfS_S_ii_param_4
)
{
	.reg .pred 	%p<12>;
	.reg .b32 	%r<71>;
	.reg .b32 	%f<71>;
	.reg .b64 	%rd<54>;

	ld.param.u64 	%rd4, [_Z14cudaMatrixConvPfS_S_ii_param_0];
	ld.param.u64 	%rd5, [_Z14cudaMatrixConvPfS_S_ii_param_1];
	ld.param.u32 	%r31, [_Z14cudaMatrixConvPfS_S_ii_param_3];
	ld.param.u32 	%r30, [_Z14cudaMatrixConvPfS_S_ii_param_4];
	cvta.to.global.u64 	%rd1, %rd5;
	cvta.to.global.u64 	%rd2, %rd4;
	mov.u32 	%r32, %nctaid.x;
	mov.u32 	%r1, %ctaid.x;
	mov.u32 	%r2, %tid.x;
	mov.u32 	%r3, %tid.y;
	mov.u32 	%r4, %ntid.x;
	mov.u32 	%r33, %ntid.y;
	mad.lo.s32 	%r34, %r1, %r4, %r2;
	mad.lo.s32 	%r5, %r34, %r33, %r3;
	shr.u32 	%r35, %r30, 31;
	add.s32 	%r36, %r30, %r35;
	shr.s32 	%r6, %r36, 1;
	and.b32  	%r37, %r36, -2;
	add.s32 	%r7, %r37, %r4;
	mul.lo.s32 	%r38, %r31, %r32;
	mul.lo.s32 	%r39, %r38, %r31;
	setp.ge.s32 	%p1, %r5, %r39;
	@%p1 bra 	$L__BB1_16;
	setp.lt.s32 	%p2, %r30, 1;
	mov.f32 	%f69, 0f00000000;
	@%p2 bra 	$L__BB1_15;
	mul.lo.s32 	%r8, %r30, %r1;
	and.b32  	%r9, %r30, 7;
	and.b32  	%r10, %r30, 2147483640;
	neg.s32 	%r11, %r10;
	shl.b32 	%r41, %r6, 4;
	shl.b32 	%r42, %r4, 3;
	add.s32 	%r12, %r41, %r42;
	mul.lo.s32 	%r13, %r8, %r30;
	shl.b32 	%r14, %r30, 3;
	mov.f32 	%f69, 0f00000000;
	mov.b32 	%r64, 0;
	mul.wide.s32 	%rd42, %r7, 4;
	mul.wide.u32 	%rd44, %r30, 4;
$L__BB1_3:
	add.s32 	%r44, %r30, -1;
	setp.lt.u32 	%p3, %r44, 7;
	mov.b32 	%r69, 0;
	@%p3 bra 	$L__BB1_6;
	mad.lo.s32 	%r45, %r2, %r7, %r3;
	add.s32 	%r66, %r45, %r64;
	add.s32 	%r65, %r13, %r64;
	mov.u32 	%r67, %r11;
$L__BB1_5:
	.pragma "nounroll";
	mul.wide.s32 	%rd6, %r66, 4;
	add.s64 	%rd7, %rd2, %rd6;
	ld.global.f32 	%f18, [%rd7];
	mul.wide.s32 	%rd8, %r65, 4;
	add.s64 	%rd9, %rd1, %rd8;
	ld.global.f32 	%f19, [%rd9];
	fma.rn.f32 	%f20, %f18, %f19, %f69;
	mul.wide.s32 	%rd10, %r7, 4;
	add.s64 	%rd11, %rd7, %rd10;
	ld.global.f32 	%f21, [%rd11];
	mul.wide.u32 	%rd12, %r30, 4;
	add.s64 	%rd13, %rd9, %rd12;
	ld.global.f32 	%f22, [%rd13];
	fma.rn.f32 	%f23, %f21, %f22, %f20;
	add.s64 	%rd14, %rd11, %rd10;
	ld.global.f32 	%f24, [%rd14];
	add.s64 	%rd15, %rd13, %rd12;
	ld.global.f32 	%f25, [%rd15];
	fma.rn.f32 	%f26, %f24, %f25, %f23;
	add.s64 	%rd16, %rd14, %rd10;
	ld.global.f32 	%f27, [%rd16];
	add.s64 	%rd17, %rd15, %rd12;
	ld.global.f32 	%f28, [%rd17];
	fma.rn.f32 	%f29, %f27, %f28, %f26;
	add.s64 	%rd18, %rd16, %rd10;
	ld.global.f32 	%f30, [%rd18];
	add.s64 	%rd19, %rd17, %rd12;
	ld.global.f32 	%f31, [%rd19];
	fma.rn.f32 	%f32, %f30, %f31, %f29;
	add.s64 	%rd20, %rd18, %rd10;
	ld.global.f32 	%f33, [%rd20];
	add.s64 	%rd21, %rd19, %rd12;
	ld.global.f32 	%f34, [%rd21];
	fma.rn.f32 	%f35, %f33, %f34, %f32;
	add.s64 	%rd22, %rd20, %rd10;
	ld.global.f32 	%f36, [%rd22];
	add.s64 	%rd23, %rd21, %rd12;
	ld.global.f32 	%f37, [%rd23];
	fma.rn.f32 	%f38, %f36, %f37, %f35;
	add.s64 	%rd24, %rd22, %rd10;
	ld.global.f32 	%f39, [%rd24];
	add.s64 	%rd25, %rd23, %rd12;
	ld.global.f32 	%f40, [%rd25];
	fma.rn.f32 	%f69, %f39, %f40, %f38;
	add.s32 	%r67, %r67, 8;
	add.s32 	%r66, %r66, %r12;
	add.s32 	%r65, %r65, %r14;
	setp.ne.s32 	%p4, %r67, 0;
	mov.u32 	%r69, %r10;
	@%p4 bra 	$L__BB1_5;
$L__BB1_6:
	setp.eq.s32 	%p5, %r9, 0;
	@%p5 bra 	$L__BB1_14;
	add.s32 	%r46, %r9, -1;
	setp.lt.u32 	%p6, %r46, 3;
	@%p6 bra 	$L__BB1_9;
	add.s32 	%r47, %r69, %r8;
	mad.lo.s32 	%r48, %r47, %r30, %r64;
	add.s32 	%r49, %r69, %r2;
	add.s32 	%r50, %r64, %r3;
	mad.lo.s32 	%r51, %r49, %r7, %r50;
	mul.wide.s32 	%rd26, %r51, 4;
	add.s64 	%rd27, %rd2, %rd26;
	ld.global.f32 	%f42, [%rd27];
	mul.wide.s32 	%rd28, %r48, 4;
	add.s64 	%rd29, %rd1, %rd28;
	ld.global.f32 	%f43, [%rd29];
	fma.rn.f32 	%f44, %f42, %f43, %f69;
	add.s64 	%rd31, %rd27, %rd42;
	ld.global.f32 	%f45, [%rd31];
	add.s64 	%rd33, %rd29, %rd44;
	ld.global.f32 	%f46, [%rd33];
	fma.rn.f32 	%f47, %f45, %f46, %f44;
	add.s64 	%rd34, %rd31, %rd42;
	ld.global.f32 	%f48, [%rd34];
	add.s64 	%rd35, %rd33, %rd44;
	ld.global.f32 	%f49, [%rd35];
	fma.rn.f32 	%f50, %f48, %f49, %f47;
	add.s64 	%rd36, %rd34, %rd42;
	ld.global.f32 	%f51, [%rd36];
	add.s64 	%rd37, %rd35, %rd44;
	ld.global.f32 	%f52, [%rd37];
	fma.rn.f32 	%f69, %f51, %f52, %f50;
	add.s32 	%r69, %r69, 4;
$L__BB1_9:
	and.b32  	%r52, %r30, 3;
	setp.eq.s32 	%p7, %r52, 0;
	@%p7 bra 	$L__BB1_14;
	setp.eq.s32 	%p8, %r52, 1;
	@%p8 bra 	$L__BB1_12;
	add.s32 	%r53, %r69, %r8;
	mad.lo.s32 	%r54, %r53, %r30, %r64;
	add.s32 	%r55, %r69, %r2;
	add.s32 	%r56, %r64, %r3;
	mad.lo.s32 	%r57, %r55, %r7, %r56;
	mul.wide.s32 	%rd38, %r57, 4;
	add.s64 	%rd39, %rd2, %rd38;
	ld.global.f32 	%f54, [%rd39];
	mul.wide.s32 	%rd40, %r54, 4;
	add.s64 	%rd41, %rd1, %rd40;
	ld.global.f32 	%f55, [%rd41];
	fma.rn.f32 	%f56, %f54, %f55, %f69;
	add.s64 	%rd43, %rd39, %rd42;
	ld.global.f32 	%f57, [%rd43];
	add.s64 	%rd45, %rd41, %rd44;
	ld.global.f32 	%f58, [%rd45];
	fma.rn.f32 	%f69, %f57, %f58, %f56;
	add.s32 	%r69, %r69, 2;
$L__BB1_12:
	and.b32  	%r58, %r30, 1;
	setp.eq.b32 	%p9, %r58, 1;
	not.pred 	%p10, %p9;
	@%p10 bra 	$L__BB1_14;
	add.s32 	%r59, %r69, %r8;
	mad.lo.s32 	%r60, %r59, %r30, %r64;
	add.s32 	%r61, %r69, %r2;
	add.s32 	%r62, %r64, %r3;
	mad.lo.s32 	%r63, %r61, %r7, %r62;
	mul.wide.s32 	%rd46, %r63, 4;
	add.s64 	%rd47, %rd2, %rd46;
	ld.global.f32 	%f59, [%rd47];
	mul.wide.s32 	%rd48, %r60, 4;
	add.s64 	%rd49, %rd1, %rd48;
	ld.global.f32 	%f60, [%rd49];
	fma.rn.f32 	%f69, %f59, %f60, %f69;
$L__BB1_14:
	add.s32 	%r64, %r64, 1;
	setp.ne.s32 	%p11, %r64, %r30;
	@%p11 bra 	$L__BB1_3;
$L__BB1_15:
	ld.param.u64 	%rd53, [_Z14cudaMatrixConvPfS_S_ii_param_2];
	cvta.to.global.u64 	%rd50, %rd53;
	mul.wide.s32 	%rd51, %r5, 4;
	add.s64 	%rd52, %rd50, %rd51;
	st.global.f32 	[%rd52], %f69;
$L__BB1_16:
	ret;

}
	// .globl	_Z14convolution_2dPfS_S_ii
.visible .entry _Z14convolution_2dPfS_S_ii(
	.param .u64 .ptr .align 1 _Z14convolution_2dPfS_S_ii_param_0,
	.param .u64 .ptr .align 1 _Z14convolution_2dPfS_S_ii_param_1,
	.param .u64 .ptr .align 1 _Z14convolution_2dPfS_S_ii_param_2,
	.param .u32 _Z14convolution_2dPfS_S_ii_param_3,
	.param .u32 _Z14convolution_2dPfS_S_ii_param_4
)
{
	.reg .pred 	%p<37>;
	.reg .b32 	%r<44>;
	.reg .b32 	%f<49>;
	.reg .b64 	%rd<39>;

	ld.param.u64 	%rd8, [_Z14convolution_2dPfS_S_ii_param_0];
	ld.param.u64 	%rd9, [_Z14convolution_2dPfS_S_ii_param_1];
	ld.param.u64 	%rd7, [_Z14convolution_2dPfS_S_ii_param_2];
	ld.param.u32 	%r15, [_Z14convolution_2dPfS_S_ii_param_3];
	ld.param.u32 	%r16, [_Z14convolution_2dPfS_S_ii_param_4];
	cvta.to.global.u64 	%rd1, %rd9;
	cvta.to.global.u64 	%rd2, %rd8;
	mov.u32 	%r17, %ctaid.y;
	mov.u32 	%r18, %ntid.y;
	mov.u32 	%r19, %tid.y;
	mad.lo.s32 	%r1, %r17, %r18, %r19;
	mov.u32 	%r20, %ctaid.x;
	mov.u32 	%r21, %ntid.x;
	mov.u32 	%r22, %tid.x;
	mad.lo.s32 	%r2, %r20, %r21, %r22;
	setp.lt.s32 	%p1, %r16, 1;
	mov.f32 	%f40, 0f00000000;
	@%p1 bra 	$L__BB2_29;
	and.b32  	%r3, %r16, 3;
	and.b32  	%r4, %r16, 2147483644;
	mov.f32 	%f40, 0f00000000;
	mov.b32 	%r41, 0;
	cvt.s64.s32 	%rd27, %r2;
$L__BB2_2:
	setp.lt.u32 	%p2, %r16, 4;
	add.s32 	%r6, %r41, %r1;
	mul.lo.s32 	%r7, %r6, %r15;
	mul.lo.s32 	%r8, %r41, %r16;
	mov.b32 	%r43, 0;
	@%p2 bra 	$L__BB2_17;
	mov.b32 	%r42, 0;
$L__BB2_4:
	setp.ge.s32 	%p3, %r6, %r15;
	@%p3 bra 	$L__BB2_7;
	add.s32 	%r10, %r42, %r2;
	setp.lt.s32 	%p4, %r10, 0;
	setp.ge.s32 	%p5, %r10, %r15;
	or.pred  	%p6, %p4, %p5;
	@%p6 bra 	$L__BB2_7;
	add.s32 	%r26, %r10, %r7;
	mul.wide.s32 	%rd10, %r26, 4;
	add.s64 	%rd11, %rd2, %rd10;
	ld.global.f32 	%f23, [%rd11];
	add.s32 	%r27, %r42, %r8;
	mul.wide.u32 	%rd12, %r27, 4;
	add.s64 	%rd13, %rd1, %rd12;
	ld.global.f32 	%f24, [%rd13];
	fma.rn.f32 	%f40, %f23, %f24, %f40;
$L__BB2_7:
	setp.ge.s32 	%p7, %r6, %r15;
	cvt.s64.s32 	%rd15, %r42;
	cvt.s64.s32 	%rd16, %r7;
	add.s64 	%rd17, %rd15, %rd27;
	add.s64 	%rd18, %rd17, %rd16;
	shl.b64 	%rd19, %rd18, 2;
	add.s64 	%rd3, %rd2, %rd19;
	cvt.u64.u32 	%rd20, %r8;
	add.s64 	%rd21, %rd15, %rd20;
	shl.b64 	%rd22, %rd21, 2;
	add.s64 	%rd4, %rd1, %rd22;
	@%p7 bra 	$L__BB2_10;
	add.s32 	%r28, %r42, %r2;
	add.s32 	%r29, %r28, 1;
	setp.lt.s32 	%p8, %r29, 0;
	setp.ge.s32 	%p9, %r29, %r15;
	or.pred  	%p10, %p8, %p9;
	@%p10 bra 	$L__BB2_10;
	ld.global.f32 	%f25, [%rd3+4];
	ld.global.f32 	%f26, [%rd4+4];
	fma.rn.f32 	%f40, %f25, %f26, %f40;
$L__BB2_10:
	setp.ge.s32 	%p11, %r6, %r15;
	@%p11 bra 	$L__BB2_13;
	add.s32 	%r30, %r42, %r2;
	add.s32 	%r31, %r30, 2;
	setp.lt.s32 	%p12, %r31, 0;
	setp.ge.s32 	%p13, %r31, %r15;
	or.pred  	%p14, %p12, %p13;
	@%p14 bra 	$L__BB2_13;
	ld.global.f32 	%f27, [%rd3+8];
	ld.global.f32 	%f28, [%rd4+8];
	fma.rn.f32 	%f40, %f27, %f28, %f40;
$L__BB2_13:
	setp.ge.s32 	%p15, %r6, %r15;
	@%p15 bra 	$L__BB2_16;
	add.s32 	%r32, %r42, %r2;
	add.s32 	%r33, %r32, 3;
	setp.lt.s32 	%p16, %r33, 0;
	setp.ge.s32 	%p17, %r33, %r15;
	or.pred  	%p18, %p16, %p17;
	@%p18 bra 	$L__BB2_16;
	ld.global.f32 	%f29, [%rd3+12];
	ld.global.f32 	%f30, [%rd4+12];
	fma.rn.f32 	%f40, %f29, %f30, %f40;
$L__BB2_16:
	add.s32 	%r42, %r42, 4;
	setp.ne.s32 	%p19, %r42, %r4;
	mov.u32 	%r43, %r4;
	@%p19 bra 	$L__BB2_4;
$L__BB2_17:
	setp.eq.s32 	%p20, %r3, 0;
	@%p20 bra 	$L__BB2_28;
	setp.ge.s32 	%p21, %r6, %r15;
	@%p21 bra 	$L__BB2_21;
	add.s32 	%r13, %r43, %r2;
	setp.lt.s32 	%p22, %r13, 0;
	setp.ge.s32 	%p23, %r13, %r15;
	or.pred  	%p24, %p22, %p23;
	@%p24 bra 	$L__BB2_21;
	add.s32 	%r34, %r13, %r7;
	mul.wide.s32 	%rd23, %r34, 4;
	add.s64 	%rd24, %rd2, %rd23;
	ld.global.f32 	%f31, [%rd24];
	add.s32 	%r35, %r43, %r8;
	mul.wide.u32 	%rd25, %r35, 4;
	add.s64 	%rd26, %rd1, %rd25;
	ld.global.f32 	%f32, [%rd26];
	fma.rn.f32 	%f40, %f31, %f32, %f40;
$L__BB2_21:
	setp.eq.s32 	%p25, %r3, 1;
	@%p25 bra 	$L__BB2_28;
	setp.ge.s32 	%p26, %r6, %r15;
	cvt.u64.u32 	%rd28, %r43;
	cvt.s64.s32 	%rd29, %r7;
	add.s64 	%rd30, %rd28, %rd27;
	add.s64 	%rd31, %rd30, %rd29;
	shl.b64 	%rd32, %rd31, 2;
	add.s64 	%rd5, %rd2, %rd32;
	cvt.u64.u32 	%rd33, %r8;
	add.s64 	%rd34, %rd28, %rd33;
	shl.b64 	%rd35, %rd34, 2;
	add.s64 	%rd6, %rd1, %rd35;
	@%p26 bra 	$L__BB2_25;
	add.s32 	%r36, %r43, %r2;
	add.s32 	%r37, %r36, 1;
	setp.lt.s32 	%p27, %r37, 0;
	setp.ge.s32 	%p28, %r37, %r15;
	or.pred  	%p29, %p27, %p28;
	@%p29 bra 	$L__BB2_25;
	ld.global.f32 	%f33, [%rd5+4];
	ld.global.f32 	%f34, [%rd6+4];
	fma.rn.f32 	%f40, %f33, %f34, %f40;
$L__BB2_25:
	setp.ge.s32 	%p30, %r6, %r15;
	setp.eq.s32 	%p31, %r3, 2;
	or.pred  	%p32, %p31, %p30;
	@%p32 bra 	$L__BB2_28;
	add.s32 	%r38, %r43, %r2;
	add.s32 	%r39, %r38, 2;
	setp.lt.s32 	%p33, %r39, 0;
	setp.ge.s32 	%p34, %r39, %r15;
	or.pred  	%p35, %p33, %p34;
	@%p35 bra 	$L__BB2_28;
	ld.global.f32 	%f35, [%rd5+8];
	ld.global.f32 	%f36, [%rd6+8];
	fma.rn.f32 	%f40, %f35, %f36, %f40;
$L__BB2_28:
	add.s32 	%r41, %r41, 1;
	setp.ne.s32 	%p36, %r41, %r16;
	@%p36 bra 	$L__BB2_2;
$L__BB2_29:
	cvta.to.global.u64 	%rd36, %rd7;
	mad.lo.s32 	%r40, %r15, %r1, %r2;
	mul.wide.s32 	%rd37, %r40, 4;
	add.s64 	%rd38, %rd36, %rd37;
	st.global.f32 	[%rd38], %f40;
	ret;

}
	// .globl	_Z10cudaMoyen2PfS_i
.visible .entry _Z10cudaMoyen2PfS_i(
	.param .u64 .ptr .align 1 _Z10cudaMoyen2PfS_i_param_0,
	.param .u64 .ptr .align 1 _Z10cudaMoyen2PfS_i_param_1,
	.param .u32 _Z10cudaMoyen2PfS_i_param_2
)
{
	.reg .b32 	%r<20>;
	.reg .b32 	%f<9>;
	.reg .b64 	%rd<11>;

	ld.param.u64 	%rd1, [_Z10cudaMoyen2PfS_i_param_0];
	ld.param.u64 	%rd2, [_Z10cudaMoyen2PfS_i_param_1];
	ld.param.u32 	%r1, [_Z10cudaMoyen2PfS_i_param_2];
	cvta.to.global.u64 	%rd3, %rd2;
	cvta.to.global.u64 	%rd4, %rd1;
	mov.u32 	%r2, %ctaid.x;
	mul.lo.s32 	%r3, %r1, %r2;
	shr.u32 	%r4, %r3, 31;
	add.s32 	%r5, %r3, %r4;
	shr.s32 	%r6, %r5, 1;
	mul.lo.s32 	%r7, %r6, %r1;
	shr.u32 	%r8, %r7, 31;
	add.s32 	%r9, %r7, %r8;
	shr.s32 	%r10, %r9, 1;
	mov.u32 	%r11, %ctaid.y;
	mov.u32 	%r12, %tid.x;
	shl.b32 	%r13, %r11, 1;
	mul.lo.s32 	%r14, %r1, %r12;
	shl.b32 	%r15, %r14, 1;
	mad.lo.s32 	%r16, %r3, %r1, %r15;
	add.s32 	%r17, %r16, %r13;
	mul.wide.s32 	%rd5, %r17, 4;
	add.s64 	%rd6, %rd4, %rd5;
	ld.global.f32 	%f1, [%rd6];
	mul.wide.s32 	%rd7, %r1, 4;
	add.s64 	%rd8, %rd6, %rd7;
	ld.global.f32 	%f2, [%rd8];
	add.f32 	%f3, %f1, %f2;
	ld.global.f32 	%f4, [%rd6+4];
	add.f32 	%f5, %f3, %f4;
	ld.global.f32 	%f6, [%rd8+4];
	add.f32 	%f7, %f5, %f6;
	mul.f32 	%f8, %f7, 0f3E800000;
	add.s32 	%r18, %r14, %r11;
	add.s32 	%r19, %r18, %r10;
	mul.wide.s32 	%rd9, %r19, 4;
	add.s64 	%rd10, %rd3, %rd9;
	st.global.f32 	[%rd10], %f8;
	ret;

}


// ===== COMPILED SASS (sm_100) =====

	.target	sm_100

	.elftype	@"ET_EXEC"


//--------------------- .note.nv.tkinfo           --------------------------
	.section	.note.nv.tkinfo,"",@"SHT_NOTE"
	.sectionflags	@"SHF_NOTE_NV_TKINFO"
	.tkinfo
        /*0018*/ 	.word	0x00000002
        /*0030*/ 	.string	""
        /*0030*/ 	.string	"ptxas"
        /*0030*/ 	.string	"Cuda compilation tools, release 13.0, V13.0.88"
        /*0030*/ 	.string	"Build cuda_13.0.r13.0/compiler.36424714_0"
        /*0030*/ 	.string	"-arch sm_100 -m 64 "



//--------------------- .note.nv.cuinfo           --------------------------
	.section	.note.nv.cuinfo,"",@"SHT_NOTE"
	.sectionflags	@"SHF_NOTE_NV_CUINFO"
        /*0018*/ 	.short	0x0002
        /*001a*/ 	.short	0x0064
        /*001c*/ 	.short	0x0082
	.zero		2


//--------------------- .nv.info                  --------------------------
	.section	.nv.info,"",@"SHT_CUDA_INFO"
	.align	4


	//----- nvinfo : EIATTR_REGCOUNT
	.align		4
        /*0000*/ 	.byte	0x04, 0x2f
        /*0002*/ 	.short	(.L_1 - .L_0)
	.align		4
.L_0:
        /*0004*/ 	.word	index@(_Z8cudaConvPfS_S_iii)
        /*0008*/ 	.word	0x0000001e


	//----- nvinfo : EIATTR_FRAME_SIZE
	.align		4
.L_1:
        /*000c*/ 	.byte	0x04, 0x11
        /*000e*/ 	.short	(.L_3 - .L_2)
	.align		4
.L_2:
        /*0010*/ 	.word	index@(_Z8cudaConvPfS_S_iii)
        /*0014*/ 	.word	0x00000000


	//----- nvinfo : EIATTR_REGCOUNT
	.align		4
.L_3:
        /*0018*/ 	.byte	0x04, 0x2f
        /*001a*/ 	.short	(.L_5 - .L_4)
	.align		4
.L_4:
        /*001c*/ 	.word	index@(_Z14cudaMatrixConvPfS_S_ii)
        /*0020*/ 	.word	0x00000020


	//----- nvinfo : EIATTR_FRAME_SIZE
	.align		4
.L_5:
        /*0024*/ 	.byte	0x04, 0x11
        /*0026*/ 	.short	(.L_7 - .L_6)
	.align		4
.L_6:
        /*0028*/ 	.word	index@(_Z14cudaMatrixConvPfS_S_ii)
        /*002c*/ 	.word	0x00000000


	//----- nvinfo : EIATTR_REGCOUNT
	.align		4
.L_7:
        /*0030*/ 	.byte	0x04, 0x2f
        /*0032*/ 	.short	(.L_9 - .L_8)
	.align		4
.L_8:
        /*0034*/ 	.word	index@(_Z14convolution_2dPfS_S_ii)
        /*0038*/ 	.word	0x0000001e


	//----- nvinfo : EIATTR_FRAME_SIZE
	.align		4
.L_9:
        /*003c*/ 	.byte	0x04, 0x11
        /*003e*/ 	.short	(.L_11 - .L_10)
	.align		4
.L_10:
        /*0040*/ 	.word	index@(_Z14convolution_2dPfS_S_ii)
        /*0044*/ 	.word	0x00000000


	//----- nvinfo : EIATTR_REGCOUNT
	.align		4
.L_11:
        /*0048*/ 	.byte	0x04, 0x2f
        /*004a*/ 	.short	(.L_13 - .L_12)
	.align		4
.L_12:
        /*004c*/ 	.word	index@(_Z10cudaMoyen2PfS_i)
        /*0050*/ 	.word	0x00000011


	//----- nvinfo : EIATTR_FRAME_SIZE
	.align		4
.L_13:
        /*0054*/ 	.byte	0x04, 0x11
        /*0056*/ 	.short	(.L_15 - .L_14)
	.align		4
.L_14:
        /*0058*/ 	.word	index@(_Z10cudaMoyen2PfS_i)
        /*005c*/ 	.word	0x00000000


	//----- nvinfo : EIATTR_MIN_STACK_SIZE
	.align		4
.L_15:
        /*0060*/ 	.byte	0x04, 0x12
        /*0062*/ 	.short	(.L_17 - .L_16)
	.align		4
.L_16:
        /*0064*/ 	.word	index@(_Z10cudaMoyen2PfS_i)
        /*0068*/ 	.word	0x00000000


	//----- nvinfo : EIATTR_MIN_STACK_SIZE
	.align		4
.L_17:
        /*006c*/ 	.byte	0x04, 0x12
        /*006e*/ 	.short	(.L_19 - .L_18)
	.align		4
.L_18:
        /*0070*/ 	.word	index@(_Z14convolution_2dPfS_S_ii)
        /*0074*/ 	.word	0x00000000


	//----- nvinfo : EIATTR_MIN_STACK_SIZE
	.align		4
.L_19:
        /*0078*/ 	.byte	0x04, 0x12
        /*007a*/ 	.short	(.L_21 - .L_20)
	.align		4
.L_20:
        /*007c*/ 	.word	index@(_Z14cudaMatrixConvPfS_S_ii)
        /*0080*/ 	.word	0x00000000


	//----- nvinfo : EIATTR_MIN_STACK_SIZE
	.align		4
.L_21:
        /*0084*/ 	.byte	0x04, 0x12
        /*0086*/ 	.short	(.L_23 - .L_22)
	.align		4
.L_22:
        /*0088*/ 	.word	index@(_Z8cudaConvPfS_S_iii)
        /*008c*/ 	.word	0x00000000
.L_23:


//--------------------- .nv.compat                --------------------------
	.section	.nv.compat,"",@"SHT_CUDA_COMPAT_INFO"
	.align	4
        /*0000*/ 	.byte	0x02, 0x09, 0x00, 0x00, 0x02, 0x02, 0x01, 0x00, 0x02, 0x05, 0x05, 0x00, 0x03, 0x07, 0x01, 0x01
        /*0010*/ 	.byte	0x02, 0x03, 0x00, 0x00, 0x02, 0x06, 0x01, 0x00, 0x04, 0x0b, 0x08, 0x00, 0x09, 0x00, 0x00, 0x00
        /*0020*/ 	.byte	0x00, 0x00, 0x00, 0x00


//--------------------- .nv.info._Z10cudaMoyen2PfS_i --------------------------
	.section	.nv.info._Z10cudaMoyen2PfS_i,"",@"SHT_CUDA_INFO"
	.sectionflags	@""
	.align	4


	//----- nvinfo : EIATTR_CUDA_API_VERSION
	.align		4
        /*0000*/ 	.byte	0x04, 0x37
        /*0002*/ 	.short	(.L_25 - .L_24)
.L_24:
        /*0004*/ 	.word	0x00000082


	//----- nvinfo : EIATTR_KPARAM_INFO
	.align		4
.L_25:
        /*0008*/ 	.byte	0x04, 0x17
        /*000a*/ 	.short	(.L_27 - .L_26)
.L_26:
        /*000c*/ 	.word	0x00000000
        /*0010*/ 	.short	0x0002
        /*0012*/ 	.short	0x0010
        /*0014*/ 	.byte	0x00, 0xf0, 0x11, 0x00


	//----- nvinfo : EIATTR_KPARAM_INFO
	.align		4
.L_27:
        /*0018*/ 	.byte	0x04, 0x17
        /*001a*/ 	.short	(.L_29 - .L_28)
.L_28:
        /*001c*/ 	.word	0x00000000
        /*0020*/ 	.short	0x0001
        /*0022*/ 	.short	0x0008
        /*0024*/ 	.byte	0x00, 0xf5, 0x21, 0x00


	//----- nvinfo : EIATTR_KPARAM_INFO
	.align		4
.L_29:
        /*0028*/ 	.byte	0x04, 0x17
        /*002a*/ 	.short	(.L_31 - .L_30)
.L_30:
        /*002c*/ 	.word	0x00000000
        /*0030*/ 	.short	0x0000
        /*0032*/ 	.short	0x0000
        /*0034*/ 	.byte	0x00, 0xf5, 0x21, 0x00


	//----- nvinfo : EIATTR_SPARSE_MMA_MASK
	.align		4
.L_31:
        /*0038*/ 	.byte	0x03, 0x50
        /*003a*/ 	.short	0x0000


	//----- nvinfo : EIATTR_MAXREG_COUNT
	.align		4
        /*003c*/ 	.byte	0x03, 0x1b
        /*003e*/ 	.short	0x00ff


	//----- nvinfo : EIATTR_MERCURY_ISA_VERSION
	.align		4
        /*0040*/ 	.byte	0x03, 0x5f
        /*0042*/ 	.short	0x0101


	//----- nvinfo : EIATTR_VRC_CTA_INIT_COUNT
	.align		4
        /*0044*/ 	.byte	0x02, 0x4a
	.zero		1
	.zero		1


	//----- nvinfo : EIATTR_EXIT_INSTR_OFFSETS
	.align		4
        /*0048*/ 	.byte	0x04, 0x1c
        /*004a*/ 	.short	(.L_33 - .L_32)


	//   ....[0]....
.L_32:
        /*004c*/ 	.word	0x000001f0


	//----- nvinfo : EIATTR_CBANK_PARAM_SIZE
	.align		4
.L_33:
        /*0050*/ 	.byte	0x03, 0x19
        /*0052*/ 	.short	0x0014


	//----- nvinfo : EIATTR_PARAM_CBANK
	.align		4
        /*0054*/ 	.byte	0x04, 0x0a
        /*0056*/ 	.short	(.L_35 - .L_34)
	.align		4
.L_34:
        /*0058*/ 	.word	index@(.nv.constant0._Z10cudaMoyen2PfS_i)
        /*005c*/ 	.short	0x0380
        /*005e*/ 	.short	0x0014


	//----- nvinfo : EIATTR_SW_WAR
	.align		4
.L_35:
        /*0060*/ 	.byte	0x04, 0x36
        /*0062*/ 	.short	(.L_37 - .L_36)
.L_36:
        /*0064*/ 	.word	0x00000008
.L_37:


//--------------------- .nv.info._Z14convolution_2dPfS_S_ii --------------------------
	.section	.nv.info._Z14convolution_2dPfS_S_ii,"",@"SHT_CUDA_INFO"
	.sectionflags	@""
	.align	4


	//----- nvinfo : EIATTR_CUDA_API_VERSION
	.align		4
        /*0000*/ 	.byte	0x04, 0x37
        /*0002*/ 	.short	(.L_39 - .L_38)
.L_38:
        /*0004*/ 	.word	0x00000082


	//----- nvinfo : EIATTR_KPARAM_INFO
	.align		4
.L_39:
        /*0008*/ 	.byte	0x04, 0x17
        /*000a*/ 	.short	(.L_41 - .L_40)
.L_40:
        /*000c*/ 	.word	0x00000000
        /*0010*/ 	.short	0x0004
        /*0012*/ 	.short	0x001c
        /*0014*/ 	.byte	0x00, 0xf0, 0x11, 0x00


	//----- nvinfo : EIATTR_KPARAM_INFO
	.align		4
.L_41:
        /*0018*/ 	.byte	0x04, 0x17
        /*001a*/ 	.short	(.L_43 - .L_42)
.L_42:
        /*001c*/ 	.word	0x00000000
        /*0020*/ 	.short	0x0003
        /*0022*/ 	.short	0x0018
        /*0024*/ 	.byte	0x00, 0xf0, 0x11, 0x00


	//----- nvinfo : EIATTR_KPARAM_INFO
	.align		4
.L_43:
        /*0028*/ 	.byte	0x04, 0x17
        /*002a*/ 	.short	(.L_45 - .L_44)
.L_44:
        /*002c*/ 	.word	0x00000000
        /*0030*/ 	.short	0x0002
        /*0032*/ 	.short	0x0010
        /*0034*/ 	.byte	0x00, 0xf5, 0x21, 0x00


	//----- nvinfo : EIATTR_KPARAM_INFO
	.align		4
.L_45:
        /*0038*/ 	.byte	0x04, 0x17
        /*003a*/ 	.short	(.L_47 - .L_46)
.L_46:
        /*003c*/ 	.word	0x00000000
        /*0040*/ 	.short	0x0001
        /*0042*/ 	.short	0x0008
        /*0044*/ 	.byte	0x00, 0xf5, 0x21, 0x00


	//----- nvinfo : EIATTR_KPARAM_INFO
	.align		4
.L_47:
        /*0048*/ 	.byte	0x04, 0x17
        /*004a*/ 	.short	(.L_49 - .L_48)
.L_48:
        /*004c*/ 	.word	0x00000000
        /*0050*/ 	.short	0x0000
        /*0052*/ 	.short	0x0000
        /*0054*/ 	.byte	0x00, 0xf5, 0x21, 0x00


	//----- nvinfo : EIATTR_SPARSE_MMA_MASK
	.align		4
.L_49:
        /*0058*/ 	.byte	0x03, 0x50
        /*005a*/ 	.short	0x0000


	//----- nvinfo : EIATTR_MAXREG_COUNT
	.align		4
        /*005c*/ 	.byte	0x03, 0x1b
        /*005e*/ 	.short	0x00ff


	//----- nvinfo : EIATTR_MERCURY_ISA_VERSION
	.align		4
        /*0060*/ 	.byte	0x03, 0x5f
        /*0062*/ 	.short	0x0101


	//----- nvinfo : EIATTR_VRC_CTA_INIT_COUNT
	.align		4
        /*0064*/ 	.byte	0x02, 0x4a
	.zero		1
	.zero		1


	//----- nvinfo : EIATTR_EXIT_INSTR_OFFSETS
	.align		4
        /*0068*/ 	.byte	0x04, 0x1c
        /*006a*/ 	.short	(.L_51 - .L_50)


	//   ....[0]....
.L_50:
        /*006c*/ 	.word	0x000008b0


	//----- nvinfo : EIATTR_CRS_STACK_SIZE
	.align		4
.L_51:
        /*0070*/ 	.byte	0x04, 0x1e
        /*0072*/ 	.short	(.L_53 - .L_52)
.L_52:
        /*0074*/ 	.word	0x00000000


	//----- nvinfo : EIATTR_CBANK_PARAM_SIZE
	.align		4
.L_53:
        /*0078*/ 	.byte	0x03, 0x19
        /*007a*/ 	.short	0x0020


	//----- nvinfo : EIATTR_PARAM_CBANK
	.align		4
        /*007c*/ 	.byte	0x04, 0x0a
        /*007e*/ 	.short	(.L_55 - .L_54)
	.align		4
.L_54:
        /*0080*/ 	.word	index@(.nv.constant0._Z14convolution_2dPfS_S_ii)
        /*0084*/ 	.short	0x0380
        /*0086*/ 	.short	0x0020


	//----- nvinfo : EIATTR_SW_WAR
	.align		4
.L_55:
        /*0088*/ 	.byte	0x04, 0x36
        /*008a*/ 	.short	(.L_57 - .L_56)
.L_56:
        /*008c*/ 	.word	0x00000008
.L_57:


//--------------------- .nv.info._Z14cudaMatrixConvPfS_S_ii --------------------------
	.section	.nv.info._Z14cudaMatrixConvPfS_S_ii,"",@"SHT_CUDA_INFO"
	.sectionflags	@""
	.align	4


	//----- nvinfo : EIATTR_CUDA_API_VERSION
	.align		4
        /*0000*/ 	.byte	0x04, 0x37
        /*0002*/ 	.short	(.L_59 - .L_58)
.L_58:
        /*0004*/ 	.word	0x00000082


	//----- nvinfo : EIATTR_KPARAM_INFO
	.align		4
.L_59:
        /*0008*/ 	.byte	0x04, 0x17
        /*000a*/ 	.short	(.L_61 - .L_60)
.L_60:
        /*000c*/ 	.word	0x00000000
        /*0010*/ 	.short	0x0004
        /*0012*/ 	.short	0x001c
        /*0014*/ 	.byte	0x00, 0xf0, 0x11, 0x00


	//----- nvinfo : EIATTR_KPARAM_INFO
	.align		4
.L_61:
        /*0018*/ 	.byte	0x04, 0x17
        /*001a*/ 	.short	(.L_63 - .L_62)
.L_62:
        /*001c*/ 	.word	0x00000000
        /*0020*/ 	.short	0x0003
        /*0022*/ 	.short	0x0018
        /*0024*/ 	.byte	0x00, 0xf0, 0x11, 0x00


	//----- nvinfo : EIATTR_KPARAM_INFO
	.align		4
.L_63:
        /*0028*/ 	.byte	0x04, 0x17
        /*002a*/ 	.short	(.L_65 - .L_64)
.L_64:
        /*002c*/ 	.word	0x00000000
        /*0030*/ 	.short	0x0002
        /*0032*/ 	.short	0x0010
        /*0034*/ 	.byte	0x00, 0xf5, 0x21, 0x00


	//----- nvinfo : EIATTR_KPARAM_INFO
	.align		4
.L_65:
        /*0038*/ 	.byte	0x04, 0x17
        /*003a*/ 	.short	(.L_67 - .L_66)
.L_66:
        /*003c*/ 	.word	0x00000000
        /*0040*/ 	.short	0x0001
        /*0042*/ 	.short	0x0008
        /*0044*/ 	.byte	0x00, 0xf5, 0x21, 0x00


	//----- nvinfo : EIATTR_KPARAM_INFO
	.align		4
.L_67:
        /*0048*/ 	.byte	0x04, 0x17
        /*004a*/ 	.short	(.L_69 - .L_68)
.L_68:
        /*004c*/ 	.word	0x00000000
        /*0050*/ 	.short	0x0000
        /*0052*/ 	.short	0x0000
        /*0054*/ 	.byte	0x00, 0xf5, 0x21, 0x00


	//----- nvinfo : EIATTR_SPARSE_MMA_MASK
	.align		4
.L_69:
        /*0058*/ 	.byte	0x03, 0x50
        /*005a*/ 	.short	0x0000


	//----- nvinfo : EIATTR_MAXREG_COUNT
	.align		4
        /*005c*/ 	.byte	0x03, 0x1b
        /*005e*/ 	.short	0x00ff


	//----- nvinfo : EIATTR_MERCURY_ISA_VERSION
	.align		4
        /*0060*/ 	.byte	0x03, 0x5f
        /*0062*/ 	.short	0x0101


	//----- nvinfo : EIATTR_VRC_CTA_INIT_COUNT
	.align		4
        /*0064*/ 	.byte	0x02, 0x4a
	.zero		1
	.zero		1


	//----- nvinfo : EIATTR_EXIT_INSTR_OFFSETS
	.align		4
        /*0068*/ 	.byte	0x04, 0x1c
        /*006a*/ 	.short	(.L_71 - .L_70)


	//   ....[0]....
.L_70:
        /*006c*/ 	.word	0x000000d0


	//   ....[1]....
        /*0070*/ 	.word	0x00000a10


	//----- nvinfo : EIATTR_CBANK_PARAM_SIZE
	.align		4
.L_71:
        /*0074*/ 	.byte	0x03, 0x19
        /*0076*/ 	.short	0x0020


	//----- nvinfo : EIATTR_PARAM_CBANK
	.align		4
        /*0078*/ 	.byte	0x04, 0x0a
        /*007a*/ 	.short	(.L_73 - .L_72)
	.align		4
.L_72:
        /*007c*/ 	.word	index@(.nv.constant0._Z14cudaMatrixConvPfS_S_ii)
        /*0080*/ 	.short	0x0380
        /*0082*/ 	.short	0x0020


	//----- nvinfo : EIATTR_SW_WAR
	.align		4
.L_73:
        /*0084*/ 	.byte	0x04, 0x36
        /*0086*/ 	.short	(.L_75 - .L_74)
.L_74:
        /*0088*/ 	.word	0x00000008
.L_75:


//--------------------- .nv.info._Z8cudaConvPfS_S_iii --------------------------
	.section	.nv.info._Z8cudaConvPfS_S_iii,"",@"SHT_CUDA_INFO"
	.sectionflags	@""
	.align	4


	//----- nvinfo : EIATTR_CUDA_API_VERSION
	.align		4
        /*0000*/ 	.byte	0x04, 0x37
        /*0002*/ 	.short	(.L_77 - .L_76)
.L_76:
        /*0004*/ 	.word	0x00000082


	//----- nvinfo : EIATTR_KPARAM_INFO
	.align		4
.L_77:
        /*0008*/ 	.byte	0x04, 0x17
        /*000a*/ 	.short	(.L_79 - .L_78)
.L_78:
        /*000c*/ 	.word	0x00000000
        /*0010*/ 	.short	0x0005
        /*0012*/ 	.short	0x0020
        /*0014*/ 	.byte	0x00, 0xf0, 0x11, 0x00


	//----- nvinfo : EIATTR_KPARAM_INFO
	.align		4
.L_79:
        /*0018*/ 	.byte	0x04, 0x17
        /*001a*/ 	.short	(.L_81 - .L_80)
.L_80:
        /*001c*/ 	.word	0x00000000
        /*0020*/ 	.short	0x0004
        /*0022*/ 	.short	0x001c
        /*0024*/ 	.byte	0x00, 0xf0, 0x11, 0x00


	//----- nvinfo : EIATTR_KPARAM_INFO
	.align		4
.L_81:
        /*0028*/ 	.byte	0x04, 0x17
        /*002a*/ 	.short	(.L_83 - .L_82)
.L_82:
        /*002c*/ 	.word	0x00000000
        /*0030*/ 	.short	0x0003
        /*0032*/ 	.short	0x0018
        /*0034*/ 	.byte	0x00, 0xf0, 0x11, 0x00


	//----- nvinfo : EIATTR_KPARAM_INFO
	.align		4
.L_83:
        /*0038*/ 	.byte	0x04, 0x17
        /*003a*/ 	.short	(.L_85 - .L_84)
.L_84:
        /*003c*/ 	.word	0x00000000
        /*0040*/ 	.short	0x0002
        /*0042*/ 	.short	0x0010
        /*0044*/ 	.byte	0x00, 0xf5, 0x21, 0x00


	//----- nvinfo : EIATTR_KPARAM_INFO
	.align		4
.L_85:
        /*0048*/ 	.byte	0x04, 0x17
        /*004a*/ 	.short	(.L_87 - .L_86)
.L_86:
        /*004c*/ 	.word	0x00000000
        /*0050*/ 	.short	0x0001
        /*0052*/ 	.short	0x0008
        /*0054*/ 	.byte	0x00, 0xf5, 0x21, 0x00


	//----- nvinfo : EIATTR_KPARAM_INFO
	.align		4
.L_87:
        /*0058*/ 	.byte	0x04, 0x17
        /*005a*/ 	.short	(.L_89 - .L_88)
.L_88:
        /*005c*/ 	.word	0x00000000
        /*0060*/ 	.short	0x0000
        /*0062*/ 	.short	0x0000
        /*0064*/ 	.byte	0x00, 0xf5, 0x21, 0x00


	//----- nvinfo : EIATTR_SPARSE_MMA_MASK
	.align		4
.L_89:
        /*0068*/ 	.byte	0x03, 0x50
        /*006a*/ 	.short	0x0000


	//----- nvinfo : EIATTR_MAXREG_COUNT
	.align		4
        /*006c*/ 	.byte	0x03, 0x1b
        /*006e*/ 	.short	0x00ff


	//----- nvinfo : EIATTR_NUM_BARRIERS
	.align		4
        /*0070*/ 	.byte	0x02, 0x4c
        /*0072*/ 	.byte	0x01
	.zero		1


	//----- nvinfo : EIATTR_MERCURY_ISA_VERSION
	.align		4
        /*0074*/ 	.byte	0x03, 0x5f
        /*0076*/ 	.short	0x0101


	//----- nvinfo : EIATTR_VRC_CTA_INIT_COUNT
	.align		4
        /*0078*/ 	.byte	0x02, 0x4a
	.zero		1
	.zero		1


	//----- nvinfo : EIATTR_EXIT_INSTR_OFFSETS
	.align		4
        /*007c*/ 	.byte	0x04, 0x1c
        /*007e*/ 	.short	(.L_91 - .L_90)


	//   ....[0]....
.L_90:
        /*0080*/ 	.word	0x000001a0


	//   ....[1]....
        /*0084*/ 	.word	0x00000b40


	//----- nvinfo : EIATTR_CBANK_PARAM_SIZE
	.align		4
.L_91:
        /*0088*/ 	.byte	0x03, 0x19
        /*008a*/ 	.short	0x0024


	//----- nvinfo : EIATTR_PARAM_CBANK
	.align		4
        /*008c*/ 	.byte	0x04, 0x0a
        /*008e*/ 	.short	(.L_93 - .L_92)
	.align		4
.L_92:
        /*0090*/ 	.word	index@(.nv.constant0._Z8cudaConvPfS_S_iii)
        /*0094*/ 	.short	0x0380
        /*0096*/ 	.short	0x0024


	//----- nvinfo : EIATTR_SW_WAR
	.align		4
.L_93:
        /*0098*/ 	.byte	0x04, 0x36
        /*009a*/ 	.short	(.L_95 - .L_94)
.L_94:
        /*009c*/ 	.word	0x00000008
.L_95:


//--------------------- .nv.callgraph             --------------------------
	.section	.nv.callgraph,"",@"SHT_CUDA_CALLGRAPH"
	.align	4
	.sectionentsize	8
	.align		4
        /*0000*/ 	.word	0x00000000
	.align		4
        /*0004*/ 	.word	0xffffffff
	.align		4
        /*0008*/ 	.word	0x00000000
	.align		4
        /*000c*/ 	.word	0xfffffffe
	.align		4
        /*0010*/ 	.word	0x00000000
	.align		4
        /*0014*/ 	.word	0xfffffffd
	.align		4
        /*0018*/ 	.word	0x00000000
	.align		4
        /*001c*/ 	.word	0xfffffffc


//--------------------- .text._Z10cudaMoyen2PfS_i --------------------------
	.section	.text._Z10cudaMoyen2PfS_i,"ax",@progbits
	.align	128
        .global         _Z10cudaMoyen2PfS_i
        .type           _Z10cudaMoyen2PfS_i,@function
        .size           _Z10cudaMoyen2PfS_i,(.L_x_25 - _Z10cudaMoyen2PfS_i)
        .other          _Z10cudaMoyen2PfS_i,@"STO_CUDA_ENTRY STV_DEFAULT"
_Z10cudaMoyen2PfS_i:
.text._Z10cudaMoyen2PfS_i:
[----:B------:R-:W-:Y:S01]  /*0000*/  LDC R1, c[0x0][0x37c] ;  /* 0x0000df00ff017b82 */ /* 0x000fe20000000800 */
[----:B------:R-:W0:Y:S07]  /*0010*/  S2R R8, SR_TID.X ;  /* 0x0000000000087919 */ /* 0x000e2e0000002100 */
[----:B------:R-:W0:Y:S01]  /*0020*/  LDC R13, c[0x0][0x390] ;  /* 0x0000e400ff0d7b82 */ /* 0x000e220000000800 */
[----:B------:R-:W1:Y:S07]  /*0030*/  S2R R11, SR_CTAID.Y ;  /* 0x00000000000b7919 */ /* 0x000e6e0000002600 */
[----:B------:R-:W2:Y:S08]  /*0040*/  S2UR UR4, SR_CTAID.X ;  /* 0x00000000000479c3 */ /* 0x000eb00000002500 */
[----:B------:R-:W3:Y:S01]  /*0050*/  LDC.64 R4, c[0x0][0x380] ;  /* 0x0000e000ff047b82 */ /* 0x000ee20000000a00 */
[----:B0-----:R-:W-:-:S02]  /*0060*/  IMAD R8, R8, R13, RZ ;  /* 0x0000000d08087224 */ /* 0x001fc400078e02ff */
[----:B--2---:R-:W-:Y:S01]  /*0070*/  IMAD R0, R13, UR4, RZ ;  /* 0x000000040d007c24 */ /* 0x004fe2000f8e02ff */
[----:B------:R-:W0:Y:S02]  /*0080*/  LDCU.64 UR4, c[0x0][0x358] ;  /* 0x00006b00ff0477ac */ /* 0x000e240008000a00 */
[----:B------:R-:W-:-:S05]  /*0090*/  SHF.L.U32 R3, R8, 0x1, RZ ;  /* 0x0000000108037819 */ /* 0x000fca00000006ff */
[----:B------:R-:W-:-:S05]  /*00a0*/  IMAD R3, R0, R13, R3 ;  /* 0x0000000d00037224 */ /* 0x000fca00078e0203 */
[----:B-1----:R-:W-:-:S05]  /*00b0*/  LEA R3, R11, R3, 0x1 ;  /* 0x000000030b037211 */ /* 0x002fca00078e08ff */
[----:B---3--:R-:W-:Y:S01]  /*00c0*/  IMAD.WIDE R4, R3, 0x4, R4 ;  /* 0x0000000403047825 */ /* 0x008fe200078e0204 */
[----:B------:R-:W-:Y:S01]  /*00d0*/  LEA.HI R0, R0, R0, RZ, 0x1 ;  /* 0x0000000000007211 */ /* 0x000fe200078f08ff */
[----:B------:R-:W1:Y:S03]  /*00e0*/  LDC.64 R2, c[0x0][0x388] ;  /* 0x0000e200ff027b82 */ /* 0x000e660000000a00 */
[----:B0-----:R-:W2:Y:S01]  /*00f0*/  LDG.E R9, desc[UR4][R4.64] ;  /* 0x0000000404097981 */ /* 0x001ea2000c1e1900 */
[----:B------:R-:W-:-:S03]  /*0100*/  IMAD.WIDE R6, R13, 0x4, R4 ;  /* 0x000000040d067825 */ /* 0x000fc600078e0204 */
[----:B------:R-:W3:Y:S04]  /*0110*/  LDG.E R12, desc[UR4][R4.64+0x4] ;  /* 0x00000404040c7981 */ /* 0x000ee8000c1e1900 */
[----:B------:R-:W2:Y:S04]  /*0120*/  LDG.E R10, desc[UR4][R6.64] ;  /* 0x00000004060a7981 */ /* 0x000ea8000c1e1900 */
[----:B------:R-:W4:Y:S01]  /*0130*/  LDG.E R14, desc[UR4][R6.64+0x4] ;  /* 0x00000404060e7981 */ /* 0x000f22000c1e1900 */
[----:B------:R-:W-:-:S05]  /*0140*/  SHF.R.S32.HI R0, RZ, 0x1, R0 ;  /* 0x00000001ff007819 */ /* 0x000fca0000011400 */
[----:B------:R-:W-:Y:S01]  /*0150*/  IMAD R0, R0, R13, RZ ;  /* 0x0000000d00007224 */ /* 0x000fe200078e02ff */
[----:B------:R-:W-:-:S04]  /*0160*/  IADD3 R11, PT, PT, R8, R11, RZ ;  /* 0x0000000b080b7210 */ /* 0x000fc80007ffe0ff */
[----:B------:R-:W-:-:S04]  /*0170*/  LEA.HI R0, R0, R0, RZ, 0x1 ;  /* 0x0000000000007211 */ /* 0x000fc800078f08ff */
[----:B------:R-:W-:-:S05]  /*0180*/  LEA.HI.SX32 R11, R0, R11, 0x1f ;  /* 0x0000000b000b7211 */ /* 0x000fca00078ffaff */
[----:B-1----:R-:W-:-:S04]  /*0190*/  IMAD.WIDE R2, R11, 0x4, R2 ;  /* 0x000000040b027825 */ /* 0x002fc800078e0202 */
[----:B--2---:R-:W-:-:S04]  /*01a0*/  FADD R9, R9, R10 ;  /* 0x0000000a09097221 */ /* 0x004fc80000000000 */
[----:B---3--:R-:W-:-:S04]  /*01b0*/  FADD R9, R9, R12 ;  /* 0x0000000c09097221 */ /* 0x008fc80000000000 */
[----:B----4-:R-:W-:-:S04]  /*01c0*/  FADD R9, R9, R14 ;  /* 0x0000000e09097221 */ /* 0x010fc80000000000 */
[----:B------:R-:W-:-:S05]  /*01d0*/  FMUL R9, R9, 0.25 ;  /* 0x3e80000009097820 */ /* 0x000fca0000400000 */
[----:B------:R-:W-:Y:S01]  /*01e0*/  STG.E desc[UR4][R2.64], R9 ;  /* 0x0000000902007986 */ /* 0x000fe2000c101904 */
[----:B------:R-:W-:Y:S05]  /*01f0*/  EXIT ;  /* 0x000000000000794d */ /* 0x000fea0003800000 */
.L_x_0:
[----:B------:R-:W-:-:S00]  /*0200*/  BRA `(.L_x_0) ;  /* 0xfffffffc00fc7947 */ /* 0x000fc0000383ffff */
[----:B------:R-:W-:-:S00]  /*0210*/  NOP ;  /* 0x0000000000007918 */ /* 0x000fc00000000000 */
        /* <DEDUP_REMOVED lines=14> */
.L_x_25:


//--------------------- .text._Z14convolution_2dPfS_S_ii --------------------------
	.section	.text._Z14convolution_2dPfS_S_ii,"ax",@progbits
	.align	128
        .global         _Z14convolution_2dPfS_S_ii
        .type           _Z14convolution_2dPfS_S_ii,@function
        .size           _Z14convolution_2dPfS_S_ii,(.L_x_26 - _Z14convolution_2dPfS_S_ii)
        .other          _Z14convolution_2dPfS_S_ii,@"STO_CUDA_ENTRY STV_DEFAULT"
_Z14convolution_2dPfS_S_ii:
.text._Z14convolution_2dPfS_S_ii:
[----:B------:R-:W-:Y:S08]  /*0000*/  LDC R1, c[0x0][0x37c] ;  /* 0x0000df00ff017b82 */ /* 0x000ff00000000800 */
[----:B------:R-:W0:Y:S01]  /*0010*/  LDC R12, c[0x0][0x39c] ;  /* 0x0000e700ff0c7b82 */ /* 0x000e220000000800 */
[----:B------:R-:W1:Y:S01]  /*0020*/  S2R R3, SR_TID.Y ;  /* 0x0000000000037919 */ /* 0x000e620000002200 */
[----:B------:R-:W2:Y:S01]  /*0030*/  LDCU.64 UR8, c[0x0][0x358] ;  /* 0x00006b00ff0877ac */ /* 0x000ea20008000a00 */
[----:B------:R-:W-:Y:S01]  /*0040*/  IMAD.MOV.U32 R10, RZ, RZ, RZ ;  /* 0x000000ffff0a7224 */ /* 0x000fe200078e00ff */
[----:B------:R-:W3:Y:S04]  /*0050*/  S2R R2, SR_TID.X ;  /* 0x0000000000027919 */ /* 0x000ee80000002100 */
[----:B------:R-:W1:Y:S08]  /*0060*/  LDC R0, c[0x0][0x364] ;  /* 0x0000d900ff007b82 */ /* 0x000e700000000800 */
[----:B------:R-:W1:Y:S08]  /*0070*/  S2UR UR4, SR_CTAID.Y ;  /* 0x00000000000479c3 */ /* 0x000e700000002600 */
[----:B------:R-:W3:Y:S01]  /*0080*/  S2UR UR5, SR_CTAID.X ;  /* 0x00000000000579c3 */ /* 0x000ee20000002500 */
[----:B0-----:R-:W-:-:S07]  /*0090*/  ISETP.GE.AND P0, PT, R12, 0x1, PT ;  /* 0x000000010c00780c */ /* 0x001fce0003f06270 */
[----:B------:R-:W3:Y:S01]  /*00a0*/  LDC R11, c[0x0][0x360] ;  /* 0x0000d800ff0b7b82 */ /* 0x000ee20000000800 */
[----:B-1----:R-:W-:Y:S02]  /*00b0*/  IMAD R0, R0, UR4, R3 ;  /* 0x0000000400007c24 */ /* 0x002fe4000f8e0203 */
[----:B---3--:R-:W-:-:S03]  /*00c0*/  IMAD R11, R11, UR5, R2 ;  /* 0x000000050b0b7c24 */ /* 0x008fc6000f8e0202 */
[----:B--2---:R-:W-:Y:S05]  /*00d0*/  @!P0 BRA `(.L_x_1) ;  /* 0x0000000400e08947 */ /* 0x004fea0003800000 */
[C---:B------:R-:W-:Y:S01]  /*00e0*/  LOP3.LUT R19, R12.reuse, 0x3, RZ, 0xc0, !PT ;  /* 0x000000030c137812 */ /* 0x040fe200078ec0ff */
[----:B------:R-:W-:Y:S01]  /*00f0*/  IMAD.MOV.U32 R10, RZ, RZ, RZ ;  /* 0x000000ffff0a7224 */ /* 0x000fe200078e00ff */
[----:B------:R-:W-:Y:S01]  /*0100*/  LOP3.LUT R12, R12, 0x7ffffffc, RZ, 0xc0, !PT ;  /* 0x7ffffffc0c0c7812 */ /* 0x000fe200078ec0ff */
[----:B------:R-:W-:Y:S01]  /*0110*/  UMOV UR4, URZ ;  /* 0x000000ff00047c82 */ /* 0x000fe20008000000 */
[----:B------:R-:W-:-:S07]  /*0120*/  SHF.R.S32.HI R13, RZ, 0x1f, R11 ;  /* 0x0000001fff0d7819 */ /* 0x000fce000001140b */
.L_x_9:
[----:B0-----:R-:W0:Y:S01]  /*0130*/  LDCU.64 UR6, c[0x0][0x398] ;  /* 0x00007300ff0677ac */ /* 0x001e220008000a00 */
[----:B------:R-:W-:Y:S02]  /*0140*/  VIADD R23, R0, UR4 ;  /* 0x0000000400177c36 */ /* 0x000fe40008000000 */
[----:B------:R-:W-:Y:S01]  /*0150*/  IMAD.MOV.U32 R6, RZ, RZ, RZ ;  /* 0x000000ffff067224 */ /* 0x000fe200078e00ff */
[----:B0-----:R-:W-:Y:S01]  /*0160*/  UISETP.GE.U32.AND UP0, UPT, UR7, 0x4, UPT ;  /* 0x000000040700788c */ /* 0x001fe2000bf06070 */
[----:B------:R-:W-:Y:S01]  /*0170*/  IMAD R18, R23, UR6, RZ ;  /* 0x0000000617127c24 */ /* 0x000fe2000f8e02ff */
[----:B------:R-:W-:Y:S02]  /*0180*/  UIMAD UR10, UR4, UR7, URZ ;  /* 0x00000007040a72a4 */ /* 0x000fe4000f8e02ff */
[----:B------:R-:W-:-:S04]  /*0190*/  UIADD3 UR4, UPT, UPT, UR4, 0x1, URZ ;  /* 0x0000000104047890 */ /* 0x000fc8000fffe0ff */
[----:B------:R-:W-:Y:S01]  /*01a0*/  UISETP.NE.AND UP1, UPT, UR4, UR7, UPT ;  /* 0x000000070400728c */ /* 0x000fe2000bf25270 */
[----:B------:R-:W-:Y:S10]  /*01b0*/  BRA.U !UP0, `(.L_x_2) ;  /* 0x0000000108e87547 */ /* 0x000ff4000b800000 */
[----:B------:R-:W0:Y:S01]  /*01c0*/  LDC.64 R8, c[0x0][0x380] ;  /* 0x0000e000ff087b82 */ /* 0x000e220000000a00 */
[----:B------:R-:W-:Y:S01]  /*01d0*/  ISETP.GE.AND P4, PT, R23, UR6, PT ;  /* 0x0000000617007c0c */ /* 0x000fe2000bf86270 */
[----:B------:R-:W-:Y:S01]  /*01e0*/  IMAD.MOV.U32 R20, RZ, RZ, RZ ;  /* 0x000000ffff147224 */ /* 0x000fe200078e00ff */
[----:B------:R-:W1:Y:S05]  /*01f0*/  LDCU UR5, c[0x0][0x398] ;  /* 0x00007300ff0577ac */ /* 0x000e6a0008000800 */
[----:B------:R-:W2:Y:S08]  /*0200*/  LDC.64 R6, c[0x0][0x388] ;  /* 0x0000e200ff067b82 */ /* 0x000eb00000000a00 */
[----:B------:R-:W3:Y:S08]  /*0210*/  LDC.64 R4, c[0x0][0x380] ;  /* 0x0000e000ff047b82 */ /* 0x000ef00000000a00 */
[----:B-1----:R-:W4:Y:S02]  /*0220*/  LDC.64 R2, c[0x0][0x388] ;  /* 0x0000e200ff027b82 */ /* 0x002f240000000a00 */
.L_x_5:
[----:B------:R-:W-:Y:S01]  /*0230*/  BSSY.RECONVERGENT B0, `(.L_x_3) ;  /* 0x000000f000007945 */ /* 0x000fe20003800200 */
[----:B------:R-:W-:Y:S02]  /*0240*/  SHF.R.S32.HI R22, RZ, 0x1f, R20 ;  /* 0x0000001fff167819 */ /* 0x000fe40000011414 */
[----:B------:R-:W-:Y:S01]  /*0250*/  SHF.R.S32.HI R21, RZ, 0x1f, R18 ;  /* 0x0000001fff157819 */ /* 0x000fe20000011412 */
[----:B------:R-:W-:Y:S06]  /*0260*/  @P4 BRA `(.L_x_4) ;  /* 0x00000000002c4947 */ /* 0x000fec0003800000 */
[----:B------:R-:W-:-:S05]  /*0270*/  IMAD.IADD R15, R11, 0x1, R20 ;  /* 0x000000010b0f7824 */ /* 0x000fca00078e0214 */
[----:B------:R-:W-:-:S04]  /*0280*/  ISETP.GE.AND P0, PT, R15, UR5, PT ;  /* 0x000000050f007c0c */ /* 0x000fc8000bf06270 */
[----:B------:R-:W-:-:S13]  /*0290*/  ISETP.LT.OR P0, PT, R15, RZ, P0 ;  /* 0x000000ff0f00720c */ /* 0x000fda0000701670 */
[----:B------:R-:W-:Y:S05]  /*02a0*/  @P0 BRA `(.L_x_4) ;  /* 0x00000000001c0947 */ /* 0x000fea0003800000 */
[----:B------:R-:W-:Y:S02]  /*02b0*/  IMAD.IADD R15, R18, 0x1, R15 ;  /* 0x00000001120f7824 */ /* 0x000fe400078e020f */
[----:B------:R-:W-:Y:S02]  /*02c0*/  VIADD R17, R20, UR10 ;  /* 0x0000000a14117c36 */ /* 0x000fe40008000000 */
[----:B0-----:R-:W-:-:S04]  /*02d0*/  IMAD.WIDE R14, R15, 0x4, R8 ;  /* 0x000000040f0e7825 */ /* 0x001fc800078e0208 */
[----:B--2---:R-:W-:Y:S02]  /*02e0*/  IMAD.WIDE.U32 R16, R17, 0x4, R6 ;  /* 0x0000000411107825 */ /* 0x004fe400078e0006 */
[----:B------:R-:W2:Y:S04]  /*02f0*/  LDG.E R15, desc[UR8][R14.64] ;  /* 0x000000080e0f7981 */ /* 0x000ea8000c1e1900 */
[----:B------:R-:W2:Y:S02]  /*0300*/  LDG.E R16, desc[UR8][R16.64] ;  /* 0x0000000810107981 */ /* 0x000ea4000c1e1900 */
[----:B--2---:R-:W-:-:S07]  /*0310*/  FFMA R10, R15, R16, R10 ;  /* 0x000000100f0a7223 */ /* 0x004fce000000000a */
.L_x_4:
[----:B------:R-:W-:Y:S05]  /*0320*/  BSYNC.RECONVERGENT B0 ;  /* 0x0000000000007941 */ /* 0x000fea0003800200 */
.L_x_3:
[--C-:B------:R-:W-:Y:S01]  /*0330*/  IADD3 R15, P0, P1, R18, R20, R11.reuse ;  /* 0x00000014120f7210 */ /* 0x100fe2000791e00b */
[----:B------:R-:W-:Y:S01]  /*0340*/  UMOV UR6, UR5 ;  /* 0x0000000500067c82 */ /* 0x000fe20008000000 */
[C---:B------:R-:W-:Y:S02]  /*0350*/  IADD3 R17, PT, PT, R20.reuse, 0x1, R11 ;  /* 0x0000000114117810 */ /* 0x040fe40007ffe00b */
[----:B------:R-:W-:Y:S02]  /*0360*/  IADD3.X R16, PT, PT, R21, R22, R13, P0, P1 ;  /* 0x0000001615107210 */ /* 0x000fe400007e240d */
[----:B---3--:R-:W-:Y:S02]  /*0370*/  LEA R14, P1, R15, R4, 0x2 ;  /* 0x000000040f0e7211 */ /* 0x008fe400078210ff */
[----:B------:R-:W-:Y:S02]  /*0380*/  ISETP.GE.AND P0, PT, R17, UR6, PT ;  /* 0x0000000611007c0c */ /* 0x000fe4000bf06270 */
[----:B------:R-:W-:-:S02]  /*0390*/  IADD3 R21, PT, PT, R20, 0x2, R11 ;  /* 0x0000000214157810 */ /* 0x000fc40007ffe00b */
[----:B------:R-:W-:Y:S02]  /*03a0*/  LEA.HI.X R15, R15, R5, R16, 0x2, P1 ;  /* 0x000000050f0f7211 */ /* 0x000fe400008f1410 */
[C---:B------:R-:W-:Y:S02]  /*03b0*/  IADD3 R16, PT, PT, R20.reuse, 0x3, R11 ;  /* 0x0000000314107810 */ /* 0x040fe40007ffe00b */
[----:B------:R-:W-:Y:S02]  /*03c0*/  ISETP.LT.OR P1, PT, R17, RZ, P0 ;  /* 0x000000ff1100720c */ /* 0x000fe40000721670 */
[----:B------:R-:W-:Y:S02]  /*03d0*/  ISETP.GE.AND P2, PT, R21, UR6, PT ;  /* 0x0000000615007c0c */ /* 0x000fe4000bf46270 */
[----:B------:R-:W-:Y:S02]  /*03e0*/  ISETP.GE.AND P0, PT, R23, UR6, PT ;  /* 0x0000000617007c0c */ /* 0x000fe4000bf06270 */
[----:B------:R-:W-:-:S02]  /*03f0*/  IADD3 R17, P5, PT, R20, UR10, RZ ;  /* 0x0000000a14117c10 */ /* 0x000fc4000ffbe0ff */
[C---:B------:R-:W-:Y:S02]  /*0400*/  ISETP.GE.AND P3, PT, R16.reuse, UR6, PT ;  /* 0x0000000610007c0c */ /* 0x040fe4000bf66270 */
[----:B------:R-:W-:Y:S01]  /*0410*/  ISETP.LT.OR P2, PT, R21, RZ, P2 ;  /* 0x000000ff1500720c */ /* 0x000fe20001741670 */
[----:B------:R-:W-:Y:S01]  /*0420*/  IMAD.X R22, RZ, RZ, R22, P5 ;  /* 0x000000ffff167224 */ /* 0x000fe200028e0616 */
[----:B------:R-:W-:Y:S02]  /*0430*/  PLOP3.LUT P1, PT, P0, P1, PT, 0xf8, 0x8f ;  /* 0x00000000008f781c */ /* 0x000fe40000723f70 */
[----:B------:R-:W-:Y:S02]  /*0440*/  ISETP.LT.OR P3, PT, R16, RZ, P3 ;  /* 0x000000ff1000720c */ /* 0x000fe40001f61670 */
[----:B----4-:R-:W-:Y:S02]  /*0450*/  LEA R16, P5, R17, R2, 0x2 ;  /* 0x0000000211107211 */ /* 0x010fe400078a10ff */
[----:B------:R-:W-:-:S02]  /*0460*/  PLOP3.LUT P2, PT, P0, P2, PT, 0xf8, 0x8f ;  /* 0x00000000008f781c */ /* 0x000fc40000745f70 */
[----:B------:R-:W-:Y:S02]  /*0470*/  LEA.HI.X R17, R17, R3, R22, 0x2, P5 ;  /* 0x0000000311117211 */ /* 0x000fe400028f1416 */
[----:B------:R-:W-:-:S03]  /*0480*/  PLOP3.LUT P3, PT, P0, P3, PT, 0xf8, 0x8f ;  /* 0x00000000008f781c */ /* 0x000fc60000767f70 */
[----:B------:R-:W3:Y:S04]  /*0490*/  @!P1 LDG.E R21, desc[UR8][R14.64+0x4] ;  /* 0x000004080e159981 */ /* 0x000ee8000c1e1900 */
[----:B------:R-:W3:Y:S04]  /*04a0*/  @!P1 LDG.E R22, desc[UR8][R16.64+0x4] ;  /* 0x0000040810169981 */ /* 0x000ee8000c1e1900 */
[----:B------:R-:W4:Y:S04]  /*04b0*/  @!P2 LDG.E R25, desc[UR8][R14.64+0x8] ;  /* 0x000008080e19a981 */ /* 0x000f28000c1e1900 */
[----:B------:R-:W4:Y:S04]  /*04c0*/  @!P2 LDG.E R24, desc[UR8][R16.64+0x8] ;  /* 0x000008081018a981 */ /* 0x000f28000c1e1900 */
[----:B------:R-:W5:Y:S04]  /*04d0*/  @!P3 LDG.E R27, desc[UR8][R14.64+0xc] ;  /* 0x00000c080e1bb981 */ /* 0x000f68000c1e1900 */
[----:B------:R-:W5:Y:S01]  /*04e0*/  @!P3 LDG.E R26, desc[UR8][R16.64+0xc] ;  /* 0x00000c08101ab981 */ /* 0x000f62000c1e1900 */
[----:B------:R-:W-:-:S05]  /*04f0*/  VIADD R20, R20, 0x4 ;  /* 0x0000000414147836 */ /* 0x000fca0000000000 */
[----:B------:R-:W-:Y:S01]  /*0500*/  ISETP.NE.AND P0, PT, R20, R12, PT ;  /* 0x0000000c1400720c */ /* 0x000fe20003f05270 */
[----:B---3--:R-:W-:-:S04]  /*0510*/  @!P1 FFMA R10, R21, R22, R10 ;  /* 0x00000016150a9223 */ /* 0x008fc8000000000a */
[----:B----4-:R-:W-:-:S04]  /*0520*/  @!P2 FFMA R10, R25, R24, R10 ;  /* 0x00000018190aa223 */ /* 0x010fc8000000000a */
[----:B-----5:R-:W-:-:S04]  /*0530*/  @!P3 FFMA R10, R27, R26, R10 ;  /* 0x0000001a1b0ab223 */ /* 0x020fc8000000000a */
[----:B------:R-:W-:Y:S05]  /*0540*/  @P0 BRA `(.L_x_5) ;  /* 0xfffffffc00380947 */ /* 0x000fea000383ffff */
[----:B--2---:R-:W-:-:S07]  /*0550*/  IMAD.MOV.U32 R6, RZ, RZ, R12 ;  /* 0x000000ffff067224 */ /* 0x004fce00078e000c */
.L_x_2:
[----:B------:R-:W-:-:S13]  /*0560*/  ISETP.NE.AND P0, PT, R19, RZ, PT ;  /* 0x000000ff1300720c */ /* 0x000fda0003f05270 */
[----:B------:R-:W-:Y:S05]  /*0570*/  @!P0 BRA `(.L_x_6) ;  /* 0x0000000000b48947 */ /* 0x000fea0003800000 */
[----:B------:R-:W-:Y:S01]  /*0580*/  ISETP.GE.AND P0, PT, R23, UR6, PT ;  /* 0x0000000617007c0c */ /* 0x000fe2000bf06270 */
[----:B------:R-:W-:Y:S01]  /*0590*/  BSSY.RECONVERGENT B0, `(.L_x_7) ;  /* 0x0000010000007945 */ /* 0x000fe20003800200 */
[----:B------:R-:W-:-:S11]  /*05a0*/  ISETP.NE.AND P2, PT, R19, 0x1, PT ;  /* 0x000000011300780c */ /* 0x000fd60003f45270 */
[----:B------:R-:W-:Y:S05]  /*05b0*/  @P0 BRA `(.L_x_8) ;  /* 0x0000000000340947 */ /* 0x000fea0003800000 */
[----:B------:R-:W-:-:S05]  /*05c0*/  IMAD.IADD R7, R11, 0x1, R6 ;  /* 0x000000010b077824 */ /* 0x000fca00078e0206 */
[----:B------:R-:W-:-:S04]  /*05d0*/  ISETP.GE.AND P1, PT, R7, UR6, PT ;  /* 0x0000000607007c0c */ /* 0x000fc8000bf26270 */
[----:B------:R-:W-:-:S13]  /*05e0*/  ISETP.LT.OR P1, PT, R7, RZ, P1 ;  /* 0x000000ff0700720c */ /* 0x000fda0000f21670 */
[----:B------:R-:W-:Y:S05]  /*05f0*/  @P1 BRA `(.L_x_8) ;  /* 0x0000000000241947 */ /* 0x000fea0003800000 */
[----:B------:R-:W1:Y:S01]  /*0600*/  LDC.64 R2, c[0x0][0x380] ;  /* 0x0000e000ff027b82 */ /* 0x000e620000000a00 */
[----:B------:R-:W-:Y:S02]  /*0610*/  IMAD.IADD R7, R18, 0x1, R7 ;  /* 0x0000000112077824 */ /* 0x000fe400078e0207 */
[----:B0-----:R-:W-:-:S05]  /*0620*/  VIADD R9, R6, UR10 ;  /* 0x0000000a06097c36 */ /* 0x001fca0008000000 */
[----:B------:R-:W0:Y:S01]  /*0630*/  LDC.64 R4, c[0x0][0x388] ;  /* 0x0000e200ff047b82 */ /* 0x000e220000000a00 */
[----:B-1----:R-:W-:-:S06]  /*0640*/  IMAD.WIDE R2, R7, 0x4, R2 ;  /* 0x0000000407027825 */ /* 0x002fcc00078e0202 */
[----:B------:R-:W2:Y:S01]  /*0650*/  LDG.E R3, desc[UR8][R2.64] ;  /* 0x0000000802037981 */ /* 0x000ea2000c1e1900 */
[----:B0-----:R-:W-:-:S06]  /*0660*/  IMAD.WIDE.U32 R4, R9, 0x4, R4 ;  /* 0x0000000409047825 */ /* 0x001fcc00078e0004 */
[----:B------:R-:W2:Y:S02]  /*0670*/  LDG.E R4, desc[UR8][R4.64] ;  /* 0x0000000804047981 */ /* 0x000ea4000c1e1900 */
[----:B--2---:R-:W-:-:S07]  /*0680*/  FFMA R10, R3, R4, R10 ;  /* 0x00000004030a7223 */ /* 0x004fce000000000a */
.L_x_8:
[----:B------:R-:W-:Y:S05]  /*0690*/  BSYNC.RECONVERGENT B0 ;  /* 0x0000000000007941 */ /* 0x000fea0003800200 */
.L_x_7:
[----:B------:R-:W-:Y:S05]  /*06a0*/  @!P2 BRA `(.L_x_6) ;  /* 0x000000000068a947 */ /* 0x000fea0003800000 */
[----:B------:R-:W1:Y:S01]  /*06b0*/  LDC.64 R4, c[0x0][0x380] ;  /* 0x0000e000ff047b82 */ /* 0x000e620000000a00 */
[C-C-:B------:R-:W-:Y:S02]  /*06c0*/  IADD3 R7, PT, PT, R6.reuse, 0x1, R11.reuse ;  /* 0x0000000106077810 */ /* 0x140fe40007ffe00b */
[----:B0-----:R-:W-:Y:S02]  /*06d0*/  IADD3 R9, PT, PT, R6, 0x2, R11 ;  /* 0x0000000206097810 */ /* 0x001fe40007ffe00b */
[----:B------:R-:W-:Y:S02]  /*06e0*/  ISETP.GE.AND P1, PT, R7, UR6, PT ;  /* 0x0000000607007c0c */ /* 0x000fe4000bf26270 */
[----:B------:R-:W-:Y:S01]  /*06f0*/  ISETP.GE.AND P3, PT, R9, UR6, PT ;  /* 0x0000000609007c0c */ /* 0x000fe2000bf66270 */
[----:B------:R-:W0:Y:S01]  /*0700*/  LDC.64 R2, c[0x0][0x388] ;  /* 0x0000e200ff027b82 */ /* 0x000e220000000a00 */
[----:B------:R-:W-:Y:S02]  /*0710*/  ISETP.LT.OR P1, PT, R7, RZ, P1 ;  /* 0x000000ff0700720c */ /* 0x000fe40000f21670 */
[----:B------:R-:W-:-:S02]  /*0720*/  SHF.R.S32.HI R8, RZ, 0x1f, R18 ;  /* 0x0000001fff087819 */ /* 0x000fc40000011412 */
[----:B------:R-:W-:Y:S02]  /*0730*/  IADD3 R18, P5, P4, R18, R6, R11 ;  /* 0x0000000612127210 */ /* 0x000fe40007cbe00b */
[----:B------:R-:W-:Y:S02]  /*0740*/  IADD3 R6, P6, PT, R6, UR10, RZ ;  /* 0x0000000a06067c10 */ /* 0x000fe4000ffde0ff */
[----:B------:R-:W-:Y:S02]  /*0750*/  ISETP.LT.OR P3, PT, R9, RZ, P3 ;  /* 0x000000ff0900720c */ /* 0x000fe40001f61670 */
[----:B------:R-:W-:Y:S01]  /*0760*/  ISETP.EQ.OR P2, PT, R19, 0x2, P0 ;  /* 0x000000021300780c */ /* 0x000fe20000742670 */
[----:B------:R-:W-:Y:S01]  /*0770*/  IMAD.X R7, RZ, RZ, RZ, P6 ;  /* 0x000000ffff077224 */ /* 0x000fe200030e06ff */
[----:B------:R-:W-:Y:S02]  /*0780*/  PLOP3.LUT P1, PT, P0, P1, PT, 0xf8, 0x8f ;  /* 0x00000000008f781c */ /* 0x000fe40000723f70 */
[----:B------:R-:W-:-:S02]  /*0790*/  IADD3.X R8, PT, PT, R8, RZ, R13, P5, P4 ;  /* 0x000000ff08087210 */ /* 0x000fc40002fe840d */
[C---:B-1----:R-:W-:Y:S02]  /*07a0*/  LEA R4, P0, R18.reuse, R4, 0x2 ;  /* 0x0000000412047211 */ /* 0x042fe400078010ff */
[----:B------:R-:W-:Y:S02]  /*07b0*/  PLOP3.LUT P2, PT, P2, P3, PT, 0xf8, 0x8f ;  /* 0x00000000008f781c */ /* 0x000fe40001747f70 */
[----:B------:R-:W-:Y:S02]  /*07c0*/  LEA.HI.X R5, R18, R5, R8, 0x2, P0 ;  /* 0x0000000512057211 */ /* 0x000fe400000f1408 */
[----:B0-----:R-:W-:-:S04]  /*07d0*/  LEA R2, P4, R6, R2, 0x2 ;  /* 0x0000000206027211 */ /* 0x001fc800078810ff */
[----:B------:R-:W-:Y:S02]  /*07e0*/  LEA.HI.X R3, R6, R3, R7, 0x2, P4 ;  /* 0x0000000306037211 */ /* 0x000fe400020f1407 */
[----:B------:R-:W2:Y:S04]  /*07f0*/  @!P1 LDG.E R7, desc[UR8][R4.64+0x4] ;  /* 0x0000040804079981 */ /* 0x000ea8000c1e1900 */
[----:B------:R-:W2:Y:S04]  /*0800*/  @!P1 LDG.E R6, desc[UR8][R2.64+0x4] ;  /* 0x0000040802069981 */ /* 0x000ea8000c1e1900 */
[----:B------:R-:W3:Y:S04]  /*0810*/  @!P2 LDG.E R9, desc[UR8][R4.64+0x8] ;  /* 0x000008080409a981 */ /* 0x000ee8000c1e1900 */
[----:B------:R-:W3:Y:S01]  /*0820*/  @!P2 LDG.E R8, desc[UR8][R2.64+0x8] ;  /* 0x000008080208a981 */ /* 0x000ee2000c1e1900 */
[----:B--2---:R-:W-:-:S04]  /*0830*/  @!P1 FFMA R10, R7, R6, R10 ;  /* 0x00000006070a9223 */ /* 0x004fc8000000000a */
[----:B---3--:R-:W-:-:S07]  /*0840*/  @!P2 FFMA R10, R9, R8, R10 ;  /* 0x00000008090aa223 */ /* 0x008fce000000000a */
.L_x_6:
[----:B------:R-:W-:Y:S05]  /*0850*/  BRA.U UP1, `(.L_x_9) ;  /* 0xfffffff901347547 */ /* 0x000fea000b83ffff */
.L_x_1:
[----:B------:R-:W1:Y:S01]  /*0860*/  LDC.64 R2, c[0x0][0x390] ;  /* 0x0000e400ff027b82 */ /* 0x000e620000000a00 */
[----:B------:R-:W2:Y:S02]  /*0870*/  LDCU UR5, c[0x0][0x398] ;  /* 0x00007300ff0577ac */ /* 0x000ea40008000800 */
[----:B--2---:R-:W-:-:S04]  /*0880*/  IMAD R11, R0, UR5, R11 ;  /* 0x00000005000b7c24 */ /* 0x004fc8000f8e020b */
[----:B-1----:R-:W-:-:S05]  /*0890*/  IMAD.WIDE R2, R11, 0x4, R2 ;  /* 0x000000040b027825 */ /* 0x002fca00078e0202 */
[----:B------:R-:W-:Y:S01]  /*08a0*/  STG.E desc[UR8][R2.64], R10 ;  /* 0x0000000a02007986 */ /* 0x000fe2000c101908 */
[----:B------:R-:W-:Y:S05]  /*08b0*/  EXIT ;  /* 0x000000000000794d */ /* 0x000fea0003800000 */
.L_x_10:
        /* <DEDUP_REMOVED lines=12> */
.L_x_26:


//--------------------- .text._Z14cudaMatrixConvPfS_S_ii --------------------------
	.section	.text._Z14cudaMatrixConvPfS_S_ii,"ax",@progbits
	.align	128
        .global         _Z14cudaMatrixConvPfS_S_ii
        .type           _Z14cudaMatrixConvPfS_S_ii,@function
        .size           _Z14cudaMatrixConvPfS_S_ii,(.L_x_27 - _Z14cudaMatrixConvPfS_S_ii)
        .other          _Z14cudaMatrixConvPfS_S_ii,@"STO_CUDA_ENTRY STV_DEFAULT"
_Z14cudaMatrixConvPfS_S_ii:
.text._Z14cudaMatrixConvPfS_S_ii:
[----:B------:R-:W-:Y:S01]  /*0000*/  LDC R1, c[0x0][0x37c] ;  /* 0x0000df00ff017b82 */ /* 0x000fe20000000800 */
[----:B------:R-:W0:Y:S01]  /*0010*/  S2R R0, SR_TID.X ;  /* 0x0000000000007919 */ /* 0x000e220000002100 */
[----:B------:R-:W1:Y:S06]  /*0020*/  LDCU UR4, c[0x0][0x370] ;  /* 0x00006e00ff0477ac */ /* 0x000e6c0008000800 */
[----:B------:R-:W0:Y:S01]  /*0030*/  S2UR UR6, SR_CTAID.X ;  /* 0x00000000000679c3 */ /* 0x000e220000002500 */
[----:B------:R-:W2:Y:S01]  /*0040*/  S2R R3, SR_TID.Y ;  /* 0x0000000000037919 */ /* 0x000ea20000002200 */
[----:B------:R-:W1:Y:S06]  /*0050*/  LDCU UR5, c[0x0][0x398] ;  /* 0x00007300ff0577ac */ /* 0x000e6c0008000800 */
[----:B------:R-:W0:Y:S01]  /*0060*/  LDC R7, c[0x0][0x360] ;  /* 0x0000d800ff077b82 */ /* 0x000e220000000800 */
[----:B------:R-:W2:Y:S01]  /*0070*/  LDCU UR7, c[0x0][0x364] ;  /* 0x00006c80ff0777ac */ /* 0x000ea20008000800 */
[----:B-1----:R-:W-:-:S04]  /*0080*/  UIMAD UR4, UR4, UR5, URZ ;  /* 0x00000005040472a4 */ /* 0x002fc8000f8e02ff */
[----:B------:R-:W-:Y:S01]  /*0090*/  UIMAD UR4, UR4, UR5, URZ ;  /* 0x00000005040472a4 */ /* 0x000fe2000f8e02ff */
[----:B0-----:R-:W-:-:S04]  /*00a0*/  IMAD R2, R7, UR6, R0 ;  /* 0x0000000607027c24 */ /* 0x001fc8000f8e0200 */
[----:B--2---:R-:W-:-:S05]  /*00b0*/  IMAD R2, R2, UR7, R3 ;  /* 0x0000000702027c24 */ /* 0x004fca000f8e0203 */
[----:B------:R-:W-:-:S13]  /*00c0*/  ISETP.GE.AND P0, PT, R2, UR4, PT ;  /* 0x0000000402007c0c */ /* 0x000fda000bf06270 */
[----:B------:R-:W-:Y:S05]  /*00d0*/  @P0 EXIT ;  /* 0x000000000000094d */ /* 0x000fea0003800000 */
[----:B------:R-:W0:Y:S01]  /*00e0*/  LDC R9, c[0x0][0x39c] ;  /* 0x0000e700ff097b82 */ /* 0x000e220000000800 */
[----:B------:R-:W1:Y:S01]  /*00f0*/  LDCU.64 UR8, c[0x0][0x358] ;  /* 0x00006b00ff0877ac */ /* 0x000e620008000a00 */
[----:B------:R-:W-:Y:S01]  /*0100*/  HFMA2 R18, -RZ, RZ, 0, 0 ;  /* 0x00000000ff127431 */ /* 0x000fe200000001ff */
[----:B0-----:R-:W-:-:S13]  /*0110*/  ISETP.GE.AND P0, PT, R9, 0x1, PT ;  /* 0x000000010900780c */ /* 0x001fda0003f06270 */
[----:B-1----:R-:W-:Y:S05]  /*0120*/  @!P0 BRA `(.L_x_11) ;  /* 0x00000008002c8947 */ /* 0x002fea0003800000 */
[C---:B------:R-:W-:Y:S01]  /*0130*/  LEA.HI R4, R9.reuse, R9, RZ, 0x1 ;  /* 0x0000000909047211 */ /* 0x040fe200078f08ff */
[C---:B------:R-:W-:Y:S01]  /*0140*/  IMAD R8, R9.reuse, UR6, RZ ;  /* 0x0000000609087c24 */ /* 0x040fe2000f8e02ff */
[----:B------:R-:W-:Y:S01]  /*0150*/  LOP3.LUT R5, R9, 0x7ffffff8, RZ, 0xc0, !PT ;  /* 0x7ffffff809057812 */ /* 0x000fe200078ec0ff */
[----:B------:R-:W-:Y:S01]  /*0160*/  UMOV UR4, URZ ;  /* 0x000000ff00047c82 */ /* 0x000fe20008000000 */
[----:B------:R-:W-:Y:S02]  /*0170*/  LOP3.LUT R6, R4, 0xfffffffe, RZ, 0xc0, !PT ;  /* 0xfffffffe04067812 */ /* 0x000fe400078ec0ff */
[----:B------:R-:W-:Y:S02]  /*0180*/  SHF.R.S32.HI R4, RZ, 0x1, R4 ;  /* 0x00000001ff047819 */ /* 0x000fe40000011404 */
[----:B------:R-:W-:Y:S02]  /*0190*/  IADD3 R6, PT, PT, R7, R6, RZ ;  /* 0x0000000607067210 */ /* 0x000fe40007ffe0ff */
[----:B------:R-:W-:-:S02]  /*01a0*/  LEA R7, R4, R7, 0x1 ;  /* 0x0000000704077211 */ /* 0x000fc400078e08ff */
[----:B------:R-:W-:Y:S02]  /*01b0*/  LOP3.LUT R9, R9, 0x7, RZ, 0xc0, !PT ;  /* 0x0000000709097812 */ /* 0x000fe400078ec0ff */
[----:B------:R-:W-:Y:S02]  /*01c0*/  MOV R18, RZ ;  /* 0x000000ff00127202 */ /* 0x000fe40000000f00 */
[----:B------:R-:W-:-:S07]  /*01d0*/  IADD3 R10, PT, PT, -R5, RZ, RZ ;  /* 0x000000ff050a7210 */ /* 0x000fce0007ffe1ff */
.L_x_16:
[----:B------:R-:W0:Y:S01]  /*01e0*/  LDC R11, c[0x0][0x39c] ;  /* 0x0000e700ff0b7b82 */ /* 0x000e220000000800 */
[----:B------:R-:W-:Y:S02]  /*01f0*/  MOV R17, RZ ;  /* 0x000000ff00117202 */ /* 0x000fe40000000f00 */
[----:B0-----:R-:W-:-:S04]  /*0200*/  IADD3 R4, PT, PT, R11, -0x1, RZ ;  /* 0xffffffff0b047810 */ /* 0x001fc80007ffe0ff */
[----:B------:R-:W-:-:S13]  /*0210*/  ISETP.GE.U32.AND P0, PT, R4, 0x7, PT ;  /* 0x000000070400780c */ /* 0x000fda0003f06070 */
[----:B------:R-:W-:Y:S05]  /*0220*/  @!P0 BRA `(.L_x_12) ;  /* 0x0000000000d08947 */ /* 0x000fea0003800000 */
[----:B------:R-:W-:Y:S01]  /*0230*/  IMAD R22, R0, R6, R3 ;  /* 0x0000000600167224 */ /* 0x000fe200078e0203 */
[----:B------:R-:W-:Y:S01]  /*0240*/  MOV R23, R10 ;  /* 0x0000000a00177202 */ /* 0x000fe20000000f00 */
[----:B------:R-:W-:-:S03]  /*0250*/  IMAD R4, R8, R11, UR4 ;  /* 0x0000000408047e24 */ /* 0x000fc6000f8e020b */
[----:B------:R-:W-:-:S07]  /*0260*/  IADD3 R22, PT, PT, R22, UR4, RZ ;  /* 0x0000000416167c10 */ /* 0x000fce000fffe0ff */
.L_x_13:
[----:B------:R-:W0:Y:S08]  /*0270*/  LDC.64 R16, c[0x0][0x380] ;  /* 0x0000e000ff107b82 */ /* 0x000e300000000a00 */
[----:B------:R-:W1:Y:S01]  /*0280*/  LDC.64 R28, c[0x0][0x388] ;  /* 0x0000e200ff1c7b82 */ /* 0x000e620000000a00 */
[----:B0-----:R-:W-:-:S04]  /*0290*/  IMAD.WIDE R16, R22, 0x4, R16 ;  /* 0x0000000416107825 */ /* 0x001fc800078e0210 */
[----:B------:R-:W-:Y:S02]  /*02a0*/  IMAD.WIDE R26, R6, 0x4, R16 ;  /* 0x00000004061a7825 */ /* 0x000fe400078e0210 */
[----:B------:R-:W2:Y:S02]  /*02b0*/  LDG.E R17, desc[UR8][R16.64] ;  /* 0x0000000810117981 */ /* 0x000ea4000c1e1900 */
[----:B-1----:R-:W-:Y:S02]  /*02c0*/  IMAD.WIDE R28, R4, 0x4, R28 ;  /* 0x00000004041c7825 */ /* 0x002fe400078e021c */
[----:B------:R-:W3:Y:S02]  /*02d0*/  LDG.E R12, desc[UR8][R26.64] ;  /* 0x000000081a0c7981 */ /* 0x000ee4000c1e1900 */
[----:B------:R-:W-:Y:S02]  /*02e0*/  IMAD.WIDE.U32 R20, R11, 0x4, R28 ;  /* 0x000000040b147825 */ /* 0x000fe400078e001c */
[----:B------:R-:W2:Y:S04]  /*02f0*/  LDG.E R16, desc[UR8][R28.64] ;  /* 0x000000081c107981 */ /* 0x000ea8000c1e1900 */
[----:B------:R0:W3:Y:S01]  /*0300*/  LDG.E R13, desc[UR8][R20.64] ;  /* 0x00000008140d7981 */ /* 0x0000e2000c1e1900 */
[----:B------:R-:W-:-:S05]  /*0310*/  IMAD.WIDE R14, R6, 0x4, R26 ;  /* 0x00000004060e7825 */ /* 0x000fca00078e021a */
[----:B------:R1:W4:Y:S01]  /*0320*/  LDG.E R24, desc[UR8][R14.64] ;  /* 0x000000080e187981 */ /* 0x000322000c1e1900 */
[----:B0-----:R-:W-:-:S05]  /*0330*/  IMAD.WIDE.U32 R20, R11, 0x4, R20 ;  /* 0x000000040b147825 */ /* 0x001fca00078e0014 */
[----:B------:R-:W4:Y:S01]  /*0340*/  LDG.E R25, desc[UR8][R20.64] ;  /* 0x0000000814197981 */ /* 0x000f22000c1e1900 */
[----:B------:R-:W-:-:S04]  /*0350*/  IMAD.WIDE.U32 R28, R11, 0x4, R20 ;  /* 0x000000040b1c7825 */ /* 0x000fc800078e0014 */
[----:B-1----:R-:W-:-:S05]  /*0360*/  IMAD.WIDE R14, R6, 0x4, R14 ;  /* 0x00000004060e7825 */ /* 0x002fca00078e020e */
[----:B------:R0:W5:Y:S01]  /*0370*/  LDG.E R27, desc[UR8][R14.64] ;  /* 0x000000080e1b7981 */ /* 0x000162000c1e1900 */
[----:B--2---:R-:W-:Y:S01]  /*0380*/  FFMA R19, R17, R16, R18 ;  /* 0x0000001011137223 */ /* 0x004fe20000000012 */
[----:B------:R-:W-:-:S04]  /*0390*/  IMAD.WIDE R16, R6, 0x4, R14 ;  /* 0x0000000406107825 */ /* 0x000fc800078e020e */
[----:B---3--:R-:W-:Y:S01]  /*03a0*/  FFMA R26, R12, R13, R19 ;  /* 0x0000000d0c1a7223 */ /* 0x008fe20000000013 */
[----:B------:R-:W-:Y:S02]  /*03b0*/  IMAD.WIDE.U32 R12, R11, 0x4, R28 ;  /* 0x000000040b0c7825 */ /* 0x000fe400078e001c */
[----:B------:R-:W5:Y:S02]  /*03c0*/  LDG.E R28, desc[UR8][R28.64] ;  /* 0x000000081c1c7981 */ /* 0x000f64000c1e1900 */
[----:B------:R-:W-:-:S04]  /*03d0*/  IMAD.WIDE R18, R6, 0x4, R16 ;  /* 0x0000000406127825 */ /* 0x000fc800078e0210 */
[C---:B0-----:R-:W-:Y:S02]  /*03e0*/  IMAD.WIDE.U32 R14, R11.reuse, 0x4, R12 ;  /* 0x000000040b0e7825 */ /* 0x041fe400078e000c */
[----:B------:R-:W2:Y:S02]  /*03f0*/  LDG.E R13, desc[UR8][R12.64] ;  /* 0x000000080c0d7981 */ /* 0x000ea4000c1e1900 */
[----:B----4-:R-:W-:Y:S01]  /*0400*/  FFMA R24, R24, R25, R26 ;  /* 0x0000001918187223 */ /* 0x010fe2000000001a */
[----:B------:R-:W-:Y:S01]  /*0410*/  IMAD.WIDE.U32 R20, R11, 0x4, R14 ;  /* 0x000000040b147825 */ /* 0x000fe200078e000e */
[----:B------:R0:W2:Y:S04]  /*0420*/  LDG.E R26, desc[UR8][R16.64] ;  /* 0x00000008101a7981 */ /* 0x0000a8000c1e1900 */
[----:B------:R-:W3:Y:S04]  /*0430*/  LDG.E R25, desc[UR8][R18.64] ;  /* 0x0000000812197981 */ /* 0x000ee8000c1e1900 */
[----:B------:R-:W3:Y:S01]  /*0440*/  LDG.E R14, desc[UR8][R14.64] ;  /* 0x000000080e0e7981 */ /* 0x000ee2000c1e1900 */
[----:B0-----:R-:W-:-:S03]  /*0450*/  IMAD.WIDE R16, R6, 0x4, R18 ;  /* 0x0000000406107825 */ /* 0x001fc600078e0212 */
[----:B------:R0:W4:Y:S04]  /*0460*/  LDG.E R29, desc[UR8][R20.64] ;  /* 0x00000008141d7981 */ /* 0x000128000c1e1900 */
[----:B------:R1:W4:Y:S01]  /*0470*/  LDG.E R12, desc[UR8][R16.64] ;  /* 0x00000008100c7981 */ /* 0x000322000c1e1900 */
[----:B0-----:R-:W-:-:S04]  /*0480*/  IMAD.WIDE.U32 R20, R11, 0x4, R20 ;  /* 0x000000040b147825 */ /* 0x001fc800078e0014 */
[----:B-1----:R-:W-:Y:S02]  /*0490*/  IMAD.WIDE R16, R6, 0x4, R16 ;  /* 0x0000000406107825 */ /* 0x002fe400078e0210 */
[----:B------:R-:W4:Y:S04]  /*04a0*/  LDG.E R20, desc[UR8][R20.64] ;  /* 0x0000000814147981 */ /* 0x000f28000c1e1900 */
[----:B------:R-:W4:Y:S01]  /*04b0*/  LDG.E R18, desc[UR8][R16.64] ;  /* 0x0000000810127981 */ /* 0x000f22000c1e1900 */
[----:B------:R-:W-:-:S04]  /*04c0*/  IADD3 R23, PT, PT, R23, 0x8, RZ ;  /* 0x0000000817177810 */ /* 0x000fc80007ffe0ff */
[----:B------:R-:W-:Y:S02]  /*04d0*/  ISETP.NE.AND P0, PT, R23, RZ, PT ;  /* 0x000000ff1700720c */ /* 0x000fe40003f05270 */
[----:B------:R-:W-:Y:S02]  /*04e0*/  LEA R22, R7, R22, 0x3 ;  /* 0x0000001607167211 */ /* 0x000fe400078e18ff */
[----:B------:R-:W-:Y:S01]  /*04f0*/  LEA R4, R11, R4, 0x3 ;  /* 0x000000040b047211 */ /* 0x000fe200078e18ff */
[----:B-----5:R-:W-:-:S04]  /*0500*/  FFMA R27, R27, R28, R24 ;  /* 0x0000001c1b1b7223 */ /* 0x020fc80000000018 */
[----:B--2---:R-:W-:-:S04]  /*0510*/  FFMA R26, R26, R13, R27 ;  /* 0x0000000d1a1a7223 */ /* 0x004fc8000000001b */
[----:B---3--:R-:W-:-:S04]  /*0520*/  FFMA R25, R25, R14, R26 ;  /* 0x0000000e19197223 */ /* 0x008fc8000000001a */
[----:B----4-:R-:W-:-:S04]  /*0530*/  FFMA R25, R12, R29, R25 ;  /* 0x0000001d0c197223 */ /* 0x010fc80000000019 */
[----:B------:R-:W-:Y:S01]  /*0540*/  FFMA R18, R18, R20, R25 ;  /* 0x0000001412127223 */ /* 0x000fe20000000019 */
[----:B------:R-:W-:Y:S06]  /*0550*/  @P0 BRA `(.L_x_13) ;  /* 0xfffffffc00440947 */ /* 0x000fec000383ffff */
[----:B------:R-:W-:-:S07]  /*0560*/  MOV R17, R5 ;  /* 0x0000000500117202 */ /* 0x000fce0000000f00 */
.L_x_12:
[----:B------:R-:W-:-:S13]  /*0570*/  ISETP.NE.AND P0, PT, R9, RZ, PT ;  /* 0x000000ff0900720c */ /* 0x000fda0003f05270 */
[----:B------:R-:W-:Y:S05]  /*0580*/  @!P0 BRA `(.L_x_14) ;  /* 0x0000000400088947 */ /* 0x000fea0003800000 */
[----:B------:R-:W-:-:S04]  /*0590*/  IADD3 R4, PT, PT, R9, -0x1, RZ ;  /* 0xffffffff09047810 */ /* 0x000fc80007ffe0ff */
[----:B------:R-:W-:Y:S02]  /*05a0*/  ISETP.GE.U32.AND P0, PT, R4, 0x3, PT ;  /* 0x000000030400780c */ /* 0x000fe40003f06070 */
[----:B------:R-:W-:-:S11]  /*05b0*/  LOP3.LUT P1, R4, R11, 0x3, RZ, 0xc0, !PT ;  /* 0x000000030b047812 */ /* 0x000fd6000782c0ff */
[----:B------:R-:W-:Y:S05]  /*05c0*/  @!P0 BRA `(.L_x_15) ;  /* 0x0000000000708947 */ /* 0x000fea0003800000 */
[----:B------:R-:W0:Y:S01]  /*05d0*/  LDC.64 R24, c[0x0][0x388] ;  /* 0x0000e200ff187b82 */ /* 0x000e220000000a00 */
[----:B------:R-:W-:Y:S02]  /*05e0*/  IADD3 R13, PT, PT, R17, R0, RZ ;  /* 0x00000000110d7210 */ /* 0x000fe40007ffe0ff */
[----:B------:R-:W-:Y:S02]  /*05f0*/  IADD3 R14, PT, PT, R3, UR4, RZ ;  /* 0x00000004030e7c10 */ /* 0x000fe4000fffe0ff */
[----:B------:R-:W-:-:S03]  /*0600*/  IADD3 R12, PT, PT, R8, R17, RZ ;  /* 0x00000011080c7210 */ /* 0x000fc60007ffe0ff */
[----:B------:R-:W1:Y:S01]  /*0610*/  LDC.64 R26, c[0x0][0x380] ;  /* 0x0000e000ff1a7b82 */ /* 0x000e620000000a00 */
[----:B------:R-:W-:Y:S02]  /*0620*/  IMAD R15, R13, R6, R14 ;  /* 0x000000060d0f7224 */ /* 0x000fe400078e020e */
[----:B------:R-:W-:-:S04]  /*0630*/  IMAD R13, R12, R11, UR4 ;  /* 0x000000040c0d7e24 */ /* 0x000fc8000f8e020b */
[----:B0-----:R-:W-:-:S04]  /*0640*/  IMAD.WIDE R24, R13, 0x4, R24 ;  /* 0x000000040d187825 */ /* 0x001fc800078e0218 */
[----:B------:R-:W-:Y:S02]  /*0650*/  IMAD.WIDE.U32 R20, R11, 0x4, R24 ;  /* 0x000000040b147825 */ /* 0x000fe400078e0018 */
[----:B------:R-:W2:Y:S02]  /*0660*/  LDG.E R24, desc[UR8][R24.64] ;  /* 0x0000000818187981 */ /* 0x000ea4000c1e1900 */
[----:B-1----:R-:W-:-:S04]  /*0670*/  IMAD.WIDE R26, R15, 0x4, R26 ;  /* 0x000000040f1a7825 */ /* 0x002fc800078e021a */
[C---:B------:R-:W-:Y:S02]  /*0680*/  IMAD.WIDE R22, R6.reuse, 0x4, R26 ;  /* 0x0000000406167825 */ /* 0x040fe400078e021a */
[----:B------:R-:W2:Y:S02]  /*0690*/  LDG.E R27, desc[UR8][R26.64] ;  /* 0x000000081a1b7981 */ /* 0x000ea4000c1e1900 */
[C---:B------:R-:W-:Y:S02]  /*06a0*/  IMAD.WIDE.U32 R14, R11.reuse, 0x4, R20 ;  /* 0x000000040b0e7825 */ /* 0x040fe400078e0014 */
[----:B------:R-:W3:Y:S02]  /*06b0*/  LDG.E R21, desc[UR8][R20.64] ;  /* 0x0000000814157981 */ /* 0x000ee4000c1e1900 */
[----:B------:R-:W-:Y:S02]  /*06c0*/  IMAD.WIDE R12, R6, 0x4, R22 ;  /* 0x00000004060c7825 */ /* 0x000fe400078e0216 */
[----:B------:R-:W3:Y:S02]  /*06d0*/  LDG.E R22, desc[UR8][R22.64] ;  /* 0x0000000816167981 */ /* 0x000ee4000c1e1900 */
[----:B------:R-:W-:-:S02]  /*06e0*/  IMAD.WIDE.U32 R28, R11, 0x4, R14 ;  /* 0x000000040b1c7825 */ /* 0x000fc400078e000e */
[----:B------:R0:W4:Y:S04]  /*06f0*/  LDG.E R16, desc[UR8][R12.64] ;  /* 0x000000080c107981 */ /* 0x000128000c1e1900 */
[----:B------:R-:W4:Y:S04]  /*0700*/  LDG.E R14, desc[UR8][R14.64] ;  /* 0x000000080e0e7981 */ /* 0x000f28000c1e1900 */
[----:B------:R-:W5:Y:S01]  /*0710*/  LDG.E R28, desc[UR8][R28.64] ;  /* 0x000000081c1c7981 */ /* 0x000f62000c1e1900 */
[----:B0-----:R-:W-:-:S05]  /*0720*/  IMAD.WIDE R12, R6, 0x4, R12 ;  /* 0x00000004060c7825 */ /* 0x001fca00078e020c */
[----:B------:R-:W5:Y:S01]  /*0730*/  LDG.E R19, desc[UR8][R12.64] ;  /* 0x000000080c137981 */ /* 0x000f62000c1e1900 */
[----:B------:R-:W-:Y:S01]  /*0740*/  IADD3 R17, PT, PT, R17, 0x4, RZ ;  /* 0x0000000411117810 */ /* 0x000fe20007ffe0ff */
[----:B--2---:R-:W-:-:S04]  /*0750*/  FFMA R27, R27, R24, R18 ;  /* 0x000000181b1b7223 */ /* 0x004fc80000000012 */
[----:B---3--:R-:W-:-:S04]  /*0760*/  FFMA R27, R22, R21, R27 ;  /* 0x00000015161b7223 */ /* 0x008fc8000000001b */
[----:B----4-:R-:W-:-:S04]  /*0770*/  FFMA R16, R16, R14, R27 ;  /* 0x0000000e10107223 */ /* 0x010fc8000000001b */
[----:B-----5:R-:W-:-:S07]  /*0780*/  FFMA R18, R19, R28, R16 ;  /* 0x0000001c13127223 */ /* 0x020fce0000000010 */
.L_x_15:
[----:B------:R-:W-:Y:S05]  /*0790*/  @!P1 BRA `(.L_x_14) ;  /* 0x0000000000849947 */ /* 0x000fea0003800000 */
[----:B------:R-:W-:Y:S01]  /*07a0*/  ISETP.NE.AND P0, PT, R4, 0x1, PT ;  /* 0x000000010400780c */ /* 0x000fe20003f05270 */
[----:B------:R-:W0:Y:S01]  /*07b0*/  LDC.64 R24, c[0x0][0x380] ;  /* 0x0000e000ff187b82 */ /* 0x000e220000000a00 */
[----:B------:R-:W-:-:S04]  /*07c0*/  LOP3.LUT R4, R11, 0x1, RZ, 0xc0, !PT ;  /* 0x000000010b047812 */ /* 0x000fc800078ec0ff */
[----:B------:R-:W-:-:S03]  /*07d0*/  ISETP.NE.U32.AND P1, PT, R4, 0x1, PT ;  /* 0x000000010400780c */ /* 0x000fc60003f25070 */
[----:B------:R-:W1:Y:S04]  /*07e0*/  LDC.64 R22, c[0x0][0x388] ;  /* 0x0000e200ff167b82 */ /* 0x000e680000000a00 */
[----:B------:R-:W-:Y:S02]  /*07f0*/  @P0 IADD3 R19, PT, PT, R17, R0, RZ ;  /* 0x0000000011130210 */ /* 0x000fe40007ffe0ff */
[C---:B------:R-:W-:Y:S02]  /*0800*/  @P0 IADD3 R4, PT, PT, R3.reuse, UR4, RZ ;  /* 0x0000000403040c10 */ /* 0x040fe4000fffe0ff */
[----:B------:R-:W2:Y:S02]  /*0810*/  LDC.64 R12, c[0x0][0x380] ;  /* 0x0000e000ff0c7b82 */ /* 0x000ea40000000a00 */
[----:B------:R-:W-:Y:S01]  /*0820*/  @!P1 IADD3 R27, PT, PT, R3, UR4, RZ ;  /* 0x00000004031b9c10 */ /* 0x000fe2000fffe0ff */
[----:B------:R-:W-:Y:S01]  /*0830*/  @P0 IMAD R19, R19, R6, R4 ;  /* 0x0000000613130224 */ /* 0x000fe200078e0204 */
[----:B------:R-:W-:-:S02]  /*0840*/  @P0 IADD3 R4, PT, PT, R8, R17, RZ ;  /* 0x0000001108040210 */ /* 0x000fc40007ffe0ff */
[----:B------:R-:W-:Y:S02]  /*0850*/  @P0 IADD3 R17, PT, PT, R17, 0x2, RZ ;  /* 0x0000000211110810 */ /* 0x000fe40007ffe0ff */
[----:B------:R-:W3:Y:S01]  /*0860*/  LDC.64 R14, c[0x0][0x388] ;  /* 0x0000e200ff0e7b82 */ /* 0x000ee20000000a00 */
[----:B------:R-:W-:Y:S01]  /*0870*/  @P0 IMAD R21, R4, R11, UR4 ;  /* 0x0000000404150e24 */ /* 0x000fe2000f8e020b */
[-C--:B------:R-:W-:Y:S01]  /*0880*/  @!P1 IADD3 R4, PT, PT, R8, R17.reuse, RZ ;  /* 0x0000001108049210 */ /* 0x080fe20007ffe0ff */
[----:B0-----:R-:W-:Y:S01]  /*0890*/  @P0 IMAD.WIDE R24, R19, 0x4, R24 ;  /* 0x0000000413180825 */ /* 0x001fe200078e0218 */
[----:B------:R-:W-:-:S03]  /*08a0*/  @!P1 IADD3 R19, PT, PT, R0, R17, RZ ;  /* 0x0000001100139210 */ /* 0x000fc60007ffe0ff */
[----:B-1----:R-:W-:-:S04]  /*08b0*/  @P0 IMAD.WIDE R22, R21, 0x4, R22 ;  /* 0x0000000415160825 */ /* 0x002fc800078e0216 */
[----:B------:R-:W-:Y:S02]  /*08c0*/  @!P1 IMAD R27, R19, R6, R27 ;  /* 0x00000006131b9224 */ /* 0x000fe400078e021b */
[----:B------:R-:W-:Y:S02]  /*08d0*/  @P0 IMAD.WIDE R20, R6, 0x4, R24 ;  /* 0x0000000406140825 */ /* 0x000fe400078e0218 */
[----:B------:R-:W4:Y:S02]  /*08e0*/  @P0 LDG.E R25, desc[UR8][R24.64] ;  /* 0x0000000818190981 */ /* 0x000f24000c1e1900 */
[----:B------:R-:W-:Y:S02]  /*08f0*/  @!P1 IMAD R19, R4, R11, UR4 ;  /* 0x0000000404139e24 */ /* 0x000fe4000f8e020b */
[----:B------:R-:W-:Y:S01]  /*0900*/  @P0 IMAD.WIDE.U32 R16, R11, 0x4, R22 ;  /* 0x000000040b100825 */ /* 0x000fe200078e0016 */
[----:B------:R-:W5:Y:S04]  /*0910*/  @P0 LDG.E R20, desc[UR8][R20.64] ;  /* 0x0000000814140981 */ /* 0x000f68000c1e1900 */
[----:B------:R-:W4:Y:S01]  /*0920*/  @P0 LDG.E R22, desc[UR8][R22.64] ;  /* 0x0000000816160981 */ /* 0x000f22000c1e1900 */
[----:B--2---:R-:W-:-:S03]  /*0930*/  @!P1 IMAD.WIDE R12, R27, 0x4, R12 ;  /* 0x000000041b0c9825 */ /* 0x004fc600078e020c */
[----:B------:R-:W5:Y:S01]  /*0940*/  @P0 LDG.E R16, desc[UR8][R16.64] ;  /* 0x0000000810100981 */ /* 0x000f62000c1e1900 */
[----:B---3--:R-:W-:-:S03]  /*0950*/  @!P1 IMAD.WIDE R14, R19, 0x4, R14 ;  /* 0x00000004130e9825 */ /* 0x008fc600078e020e */
[----:B------:R-:W2:Y:S04]  /*0960*/  @!P1 LDG.E R13, desc[UR8][R12.64] ;  /* 0x000000080c0d9981 */ /* 0x000ea8000c1e1900 */
[----:B------:R-:W2:Y:S01]  /*0970*/  @!P1 LDG.E R14, desc[UR8][R14.64] ;  /* 0x000000080e0e9981 */ /* 0x000ea2000c1e1900 */
[----:B----4-:R-:W-:-:S04]  /*0980*/  @P0 FFMA R19, R25, R22, R18 ;  /* 0x0000001619130223 */ /* 0x010fc80000000012 */
[----:B-----5:R-:W-:-:S04]  /*0990*/  @P0 FFMA R18, R20, R16, R19 ;  /* 0x0000001014120223 */ /* 0x020fc80000000013 */
[----:B--2---:R-:W-:-:S07]  /*09a0*/  @!P1 FFMA R18, R13, R14, R18 ;  /* 0x0000000e0d129223 */ /* 0x004fce0000000012 */
.L_x_14:
[----:B------:R-:W-:-:S06]  /*09b0*/  UIADD3 UR4, UPT, UPT, UR4, 0x1, URZ ;  /* 0x0000000104047890 */ /* 0x000fcc000fffe0ff */
[----:B------:R-:W-:-:S13]  /*09c0*/  ISETP.NE.AND P0, PT, R11, UR4, PT ;  /* 0x000000040b007c0c */ /* 0x000fda000bf05270 */
[----:B------:R-:W-:Y:S05]  /*09d0*/  @P0 BRA `(.L_x_16) ;  /* 0xfffffff800000947 */ /* 0x000fea000383ffff */
.L_x_11:
[----:B------:R-:W0:Y:S02]  /*09e0*/  LDC.64 R4, c[0x0][0x390] ;  /* 0x0000e400ff047b82 */ /* 0x000e240000000a00 */
[----:B0-----:R-:W-:-:S05]  /*09f0*/  IMAD.WIDE R2, R2, 0x4, R4 ;  /* 0x0000000402027825 */ /* 0x001fca00078e0204 */
[----:B------:R-:W-:Y:S01]  /*0a00*/  STG.E desc[UR8][R2.64], R18 ;  /* 0x0000001202007986 */ /* 0x000fe2000c101908 */
[----:B------:R-:W-:Y:S05]  /*0a10*/  EXIT ;  /* 0x000000000000794d */ /* 0x000fea0003800000 */
.L_x_17:
        /* <DEDUP_REMOVED lines=14> */
.L_x_27:


//--------------------- .text._Z8cudaConvPfS_S_iii --------------------------
	.section	.text._Z8cudaConvPfS_S_iii,"ax",@progbits
	.align	128
        .global         _Z8cudaConvPfS_S_iii
        .type           _Z8cudaConvPfS_S_iii,@function
        .size           _Z8cudaConvPfS_S_iii,(.L_x_28 - _Z8cudaConvPfS_S_iii)
        .other          _Z8cudaConvPfS_S_iii,@"STO_CUDA_ENTRY STV_DEFAULT"
_Z8cudaConvPfS_S_iii:
.text._Z8cudaConvPfS_S_iii:
[----:B------:R-:W-:Y:S01]  /*0000*/  LDC R1, c[0x0][0x37c] ;  /* 0x0000df00ff017b82 */ /* 0x000fe20000000800 */
[----:B------:R-:W0:Y:S07]  /*0010*/  S2R R0, SR_TID.X ;  /* 0x0000000000007919 */ /* 0x000e2e0000002100 */
[----:B------:R-:W1:Y:S01]  /*0020*/  LDC R8, c[0x0][0x3a0] ;  /* 0x0000e800ff087b82 */ /* 0x000e620000000800 */
[----:B------:R-:W2:Y:S01]  /*0030*/  LDCU.64 UR6, c[0x0][0x358] ;  /* 0x00006b00ff0677ac */ /* 0x000ea20008000a00 */
[----:B------:R-:W3:Y:S06]  /*0040*/  LDCU UR5, c[0x0][0x398] ;  /* 0x00007300ff0577ac */ /* 0x000eec0008000800 */
[----:B------:R-:W4:Y:S01]  /*0050*/  S2UR UR8, SR_CTAID.X ;  /* 0x00000000000879c3 */ /* 0x000f220000002500 */
[----:B------:R-:W3:Y:S01]  /*0060*/  LDCU UR4, c[0x0][0x39c] ;  /* 0x00007380ff0477ac */ /* 0x000ee20008000800 */
[----:B-1----:R-:W-:-:S05]  /*0070*/  IMAD R3, R8, R8, RZ ;  /* 0x0000000808037224 */ /* 0x002fca00078e02ff */
[----:B0-----:R-:W-:-:S13]  /*0080*/  ISETP.GE.U32.AND P0, PT, R0, R3, PT ;  /* 0x000000030000720c */ /* 0x001fda0003f06070 */
[----:B------:R-:W0:Y:S02]  /*0090*/  @!P0 LDC.64 R2, c[0x0][0x388] ;  /* 0x0000e200ff028b82 */ /* 0x000e240000000a00 */
[----:B0-----:R-:W-:-:S06]  /*00a0*/  @!P0 IMAD.WIDE.U32 R2, R0, 0x4, R2 ;  /* 0x0000000400028825 */ /* 0x001fcc00078e0002 */
[----:B--2---:R0:W2:Y:S01]  /*00b0*/  @!P0 LDG.E R2, desc[UR6][R2.64] ;  /* 0x0000000602028981 */ /* 0x0040a2000c1e1900 */
[----:B------:R-:W-:Y:S01]  /*00c0*/  @!P0 MOV R6, 0x400 ;  /* 0x0000040000068802 */ /* 0x000fe20000000f00 */
[----:B------:R-:W-:Y:S01]  /*00d0*/  VIADD R4, R8, 0xffffffff ;  /* 0xffffffff08047836 */ /* 0x000fe20000000000 */
[----:B---3--:R-:W-:Y:S01]  /*00e0*/  UIMAD UR4, UR5, UR4, URZ ;  /* 0x00000004050472a4 */ /* 0x008fe2000f8e02ff */
[----:B------:R-:W0:Y:S03]  /*00f0*/  @!P0 S2R R7, SR_CgaCtaId ;  /* 0x0000000000078919 */ /* 0x000e260000008800 */
[----:B------:R-:W-:-:S04]  /*0100*/  LEA.HI R4, R4, R4, RZ, 0x1 ;  /* 0x0000000404047211 */ /* 0x000fc800078f08ff */
[----:B------:R-:W-:-:S05]  /*0110*/  SHF.R.S32.HI R5, RZ, 0x1, R4 ;  /* 0x00000001ff057819 */ /* 0x000fca0000011404 */
[C---:B----4-:R-:W-:Y:S02]  /*0120*/  VIADD R4, R5.reuse, UR8 ;  /* 0x0000000805047c36 */ /* 0x050fe40008000000 */
[----:B------:R-:W-:-:S04]  /*0130*/  IMAD.IADD R5, R5, 0x1, R0 ;  /* 0x0000000105057824 */ /* 0x000fc800078e0200 */
[----:B------:R-:W-:-:S05]  /*0140*/  IMAD R4, R4, UR5, R5 ;  /* 0x0000000504047c24 */ /* 0x000fca000f8e0205 */
[----:B------:R-:W-:Y:S02]  /*0150*/  ISETP.GE.AND P1, PT, R4, UR4, PT ;  /* 0x0000000404007c0c */ /* 0x000fe4000bf26270 */
[----:B0-----:R-:W-:-:S04]  /*0160*/  @!P0 LEA R3, R7, R6, 0x18 ;  /* 0x0000000607038211 */ /* 0x001fc800078ec0ff */
[----:B------:R-:W-:-:S05]  /*0170*/  @!P0 LEA R3, R0, R3, 0x2 ;  /* 0x0000000300038211 */ /* 0x000fca00078e10ff */
[----:B--2---:R0:W-:Y:S01]  /*0180*/  @!P0 STS [R3], R2 ;  /* 0x0000000203008388 */ /* 0x0041e20000000800 */
[----:B------:R-:W-:Y:S06]  /*0190*/  @!P0 BAR.SYNC.DEFER_BLOCKING 0x0 ;  /* 0x0000000000008b1d */ /* 0x000fec0000010000 */
[----:B------:R-:W-:Y:S05]  /*01a0*/  @P1 EXIT ;  /* 0x000000000000194d */ /* 0x000fea0003800000 */
[----:B------:R-:W-:Y:S01]  /*01b0*/  ISETP.GE.AND P0, PT, R8, 0x1, PT ;  /* 0x000000010800780c */ /* 0x000fe20003f06270 */
[----:B------:R-:W-:-:S12]  /*01c0*/  IMAD.MOV.U32 R11, RZ, RZ, RZ ;  /* 0x000000ffff0b7224 */ /* 0x000fd800078e00ff */
[----:B------:R-:W-:Y:S05]  /*01d0*/  @!P0 BRA `(.L_x_18) ;  /* 0x00000008004c8947 */ /* 0x000fea0003800000 */
[----:B------:R-:W1:Y:S01]  /*01e0*/  LDCU.64 UR4, c[0x0][0x380] ;  /* 0x00007000ff0477ac */ /* 0x000e620008000a00 */
[C---:B------:R-:W-:Y:S01]  /*01f0*/  LOP3.LUT R19, R8.reuse, 0x7, RZ, 0xc0, !PT ;  /* 0x0000000708137812 */ /* 0x040fe200078ec0ff */
[----:B------:R-:W-:Y:S01]  /*0200*/  HFMA2 R11, -RZ, RZ, 0, 0 ;  /* 0x00000000ff0b7431 */ /* 0x000fe200000001ff */
[C---:B------:R-:W-:Y:S01]  /*0210*/  LOP3.LUT R5, R8.reuse, 0x7ffffff8, RZ, 0xc0, !PT ;  /* 0x7ffffff808057812 */ /* 0x040fe200078ec0ff */
[C---:B------:R-:W-:Y:S01]  /*0220*/  IMAD.SHL.U32 R6, R8.reuse, 0x4, RZ ;  /* 0x0000000408067824 */ /* 0x040fe200078e00ff */
[----:B------:R-:W-:Y:S01]  /*0230*/  LOP3.LUT R20, R8, 0x3, RZ, 0xc0, !PT ;  /* 0x0000000308147812 */ /* 0x000fe200078ec0ff */
[----:B0-----:R-:W-:Y:S02]  /*0240*/  VIADD R2, R19, 0xffffffff ;  /* 0xffffffff13027836 */ /* 0x001fe40000000000 */
[----:B------:R-:W-:Y:S02]  /*0250*/  IMAD.MOV.U32 R7, RZ, RZ, RZ ;  /* 0x000000ffff077224 */ /* 0x000fe400078e00ff */
[----:B------:R-:W-:Y:S01]  /*0260*/  IMAD.MOV R8, RZ, RZ, -R5 ;  /* 0x000000ffff087224 */ /* 0x000fe200078e0a05 */
[----:B------:R-:W-:Y:S01]  /*0270*/  ISETP.GE.U32.AND P0, PT, R2, 0x3, PT ;  /* 0x000000030200780c */ /* 0x000fe20003f06070 */
[----:B-1----:R-:W-:-:S04]  /*0280*/  UIADD3 UR4, UP0, UPT, UR4, 0x10, URZ ;  /* 0x0000001004047890 */ /* 0x002fc8000ff1e0ff */
[----:B------:R-:W-:-:S12]  /*0290*/  UIADD3.X UR5, UPT, UPT, URZ, UR5, URZ, UP0, !UPT ;  /* 0x00000005ff057290 */ /* 0x000fd800087fe4ff */
.L_x_23:
[----:B0-----:R-:W0:Y:S01]  /*02a0*/  LDC R10, c[0x0][0x3a0] ;  /* 0x0000e800ff0a7b82 */ /* 0x001e220000000800 */
[----:B-1----:R-:W1:Y:S01]  /*02b0*/  LDCU UR9, c[0x0][0x398] ;  /* 0x00007300ff0977ac */ /* 0x002e620008000800 */
[----:B------:R-:W-:Y:S01]  /*02c0*/  IADD3 R9, PT, PT, R7, UR8, RZ ;  /* 0x0000000807097c10 */ /* 0x000fe2000fffe0ff */
[----:B------:R-:W-:-:S04]  /*02d0*/  IMAD.MOV.U32 R14, RZ, RZ, RZ ;  /* 0x000000ffff0e7224 */ /* 0x000fc800078e00ff */
[----:B-1----:R-:W-:Y:S01]  /*02e0*/  IMAD R9, R9, UR9, R0 ;  /* 0x0000000909097c24 */ /* 0x002fe2000f8e0200 */
[----:B0-----:R-:W-:-:S13]  /*02f0*/  ISETP.GE.U32.AND P1, PT, R10, 0x8, PT ;  /* 0x000000080a00780c */ /* 0x001fda0003f26070 */
[----:B--234-:R-:W-:Y:S05]  /*0300*/  @!P1 BRA `(.L_x_19) ;  /* 0x0000000000e09947 */ /* 0x01cfea0003800000 */
[----:B------:R-:W0:Y:S01]  /*0310*/  S2R R3, SR_CgaCtaId ;  /* 0x0000000000037919 */ /* 0x000e220000008800 */
[----:B------:R-:W-:Y:S01]  /*0320*/  MOV R2, 0x400 ;  /* 0x0000040000027802 */ /* 0x000fe20000000f00 */
[----:B------:R-:W-:Y:S01]  /*0330*/  IMAD.MOV.U32 R13, RZ, RZ, R9 ;  /* 0x000000ffff0d7224 */ /* 0x000fe200078e0009 */
[----:B------:R-:W-:Y:S02]  /*0340*/  MOV R12, R8 ;  /* 0x00000008000c7202 */ /* 0x000fe40000000f00 */
[----:B0-----:R-:W-:-:S05]  /*0350*/  LEA R2, R3, R2, 0x18 ;  /* 0x0000000203027211 */ /* 0x001fca00078ec0ff */
[----:B------:R-:W-:-:S04]  /*0360*/  IMAD R14, R6, R7, R2 ;  /* 0x00000007060e7224 */ /* 0x000fc800078e0202 */
[----:B------:R-:W-:-:S07]  /*0370*/  VIADD R14, R14, 0x10 ;  /* 0x000000100e0e7836 */ /* 0x000fce0000000000 */
.L_x_20:
[----:B------:R-:W-:Y:S01]  /*0380*/  MOV R3, UR5 ;  /* 0x0000000500037c02 */ /* 0x000fe20008000f00 */
[----:B------:R-:W-:Y:S01]  /*0390*/  IMAD.U32 R2, RZ, RZ, UR4 ;  /* 0x00000004ff027e24 */ /* 0x000fe2000f8e00ff */
[----:B0-----:R-:W0:Y:S03]  /*03a0*/  LDS R25, [R14+-0x10] ;  /* 0xfffff0000e197984 */ /* 0x001e260000000800 */
[C---:B------:R-:W-:Y:S01]  /*03b0*/  IMAD.WIDE R2, R13.reuse, 0x4, R2 ;  /* 0x000000040d027825 */ /* 0x040fe200078e0202 */
[----:B-1----:R-:W1:Y:S04]  /*03c0*/  LDS R27, [R14+-0xc] ;  /* 0xfffff4000e1b7984 */ /* 0x002e680000000800 */
[----:B------:R-:W0:Y:S04]  /*03d0*/  LDG.E R24, desc[UR6][R2.64+-0x10] ;  /* 0xfffff00602187981 */ /* 0x000e28000c1e1900 */
[----:B------:R-:W1:Y:S04]  /*03e0*/  LDG.E R22, desc[UR6][R2.64+-0xc] ;  /* 0xfffff40602167981 */ /* 0x000e68000c1e1900 */
[----:B------:R-:W2:Y:S04]  /*03f0*/  LDG.E R21, desc[UR6][R2.64+-0x8] ;  /* 0xfffff80602157981 */ /* 0x000ea8000c1e1900 */
[----:B------:R-:W3:Y:S04]  /*0400*/  LDG.E R18, desc[UR6][R2.64+-0x4] ;  /* 0xfffffc0602127981 */ /* 0x000ee8000c1e1900 */
[----:B------:R-:W4:Y:S04]  /*0410*/  LDG.E R17, desc[UR6][R2.64] ;  /* 0x0000000602117981 */ /* 0x000f28000c1e1900 */
[----:B------:R-:W5:Y:S04]  /*0420*/  LDG.E R16, desc[UR6][R2.64+0x4] ;  /* 0x0000040602107981 */ /* 0x000f68000c1e1900 */
[----:B------:R-:W5:Y:S04]  /*0430*/  LDG.E R15, desc[UR6][R2.64+0x8] ;  /* 0x00000806020f7981 */ /* 0x000f68000c1e1900 */
[----:B------:R1:W5:Y:S01]  /*0440*/  LDG.E R23, desc[UR6][R2.64+0xc] ;  /* 0x00000c0602177981 */ /* 0x000362000c1e1900 */
[----:B------:R-:W-:Y:S01]  /*0450*/  I2FP.F32.S32 R11, R11 ;  /* 0x0000000b000b7245 */ /* 0x000fe20000201400 */
[----:B------:R-:W-:Y:S01]  /*0460*/  VIADD R12, R12, 0x8 ;  /* 0x000000080c0c7836 */ /* 0x000fe20000000000 */
[----:B------:R-:W-:-:S04]  /*0470*/  IADD3 R13, PT, PT, R13, 0x8, RZ ;  /* 0x000000080d0d7810 */ /* 0x000fc80007ffe0ff */
[----:B------:R-:W-:Y:S01]  /*0480*/  ISETP.NE.AND P1, PT, R12, RZ, PT ;  /* 0x000000ff0c00720c */ /* 0x000fe20003f25270 */
[----:B0-----:R-:W-:Y:S02]  /*0490*/  FFMA R11, R24, R25, R11 ;  /* 0x00000019180b7223 */ /* 0x001fe4000000000b */
[----:B------:R-:W2:Y:S04]  /*04a0*/  LDS R24, [R14+-0x8] ;  /* 0xfffff8000e187984 */ /* 0x000ea80000000800 */
[----:B------:R-:W0:Y:S02]  /*04b0*/  F2I.TRUNC.NTZ R11, R11 ;  /* 0x0000000b000b7305 */ /* 0x000e24000020f100 */
[----:B0-----:R-:W-:Y:S02]  /*04c0*/  I2FP.F32.S32 R25, R11 ;  /* 0x0000000b00197245 */ /* 0x001fe40000201400 */
[----:B------:R-:W-:Y:S03]  /*04d0*/  LDS R11, [R14+0x4] ;  /* 0x000004000e0b7984 */ /* 0x000fe60000000800 */
[----:B-1----:R-:W-:-:S02]  /*04e0*/  FFMA R22, R22, R27, R25 ;  /* 0x0000001b16167223 */ /* 0x002fc40000000019 */
[----:B------:R-:W3:Y:S04]  /*04f0*/  LDS R25, [R14+-0x4] ;  /* 0xfffffc000e197984 */ /* 0x000ee80000000800 */
[----:B------:R-:W0:Y:S02]  /*0500*/  F2I.TRUNC.NTZ R22, R22 ;  /* 0x0000001600167305 */ /* 0x000e24000020f100 */
[----:B0-----:R-:W-:Y:S02]  /*0510*/  I2FP.F32.S32 R2, R22 ;  /* 0x0000001600027245 */ /* 0x001fe40000201400 */
[----:B------:R-:W-:Y:S03]  /*0520*/  LDS R22, [R14+0xc] ;  /* 0x00000c000e167984 */ /* 0x000fe60000000800 */
[----:B--2---:R-:W-:-:S02]  /*0530*/  FFMA R2, R21, R24, R2 ;  /* 0x0000001815027223 */ /* 0x004fc40000000002 */
[----:B------:R-:W4:Y:S04]  /*0540*/  LDS R24, [R14] ;  /* 0x000000000e187984 */ /* 0x000f280000000800 */
[----:B------:R-:W0:Y:S02]  /*0550*/  F2I.TRUNC.NTZ R2, R2 ;  /* 0x0000000200027305 */ /* 0x000e24000020f100 */
[----:B0-----:R-:W-:-:S05]  /*0560*/  I2FP.F32.S32 R3, R2 ;  /* 0x0000000200037245 */ /* 0x001fca0000201400 */
[----:B---3--:R-:W-:-:S06]  /*0570*/  FFMA R3, R18, R25, R3 ;  /* 0x0000001912037223 */ /* 0x008fcc0000000003 */
[----:B------:R-:W0:Y:S02]  /*0580*/  F2I.TRUNC.NTZ R3, R3 ;  /* 0x0000000300037305 */ /* 0x000e24000020f100 */
[----:B0-----:R-:W-:-:S05]  /*0590*/  I2FP.F32.S32 R18, R3 ;  /* 0x0000000300127245 */ /* 0x001fca0000201400 */
[----:B----4-:R-:W-:Y:S02]  /*05a0*/  FFMA R17, R17, R24, R18 ;  /* 0x0000001811117223 */ /* 0x010fe40000000012 */
[----:B------:R0:W1:Y:S04]  /*05b0*/  LDS R18, [R14+0x8] ;  /* 0x000008000e127984 */ /* 0x0000680000000800 */
[----:B------:R-:W2:Y:S01]  /*05c0*/  F2I.TRUNC.NTZ R17, R17 ;  /* 0x0000001100117305 */ /* 0x000ea2000020f100 */
[----:B0-----:R-:W-:Y:S01]  /*05d0*/  VIADD R14, R14, 0x20 ;  /* 0x000000200e0e7836 */ /* 0x001fe20000000000 */
[----:B--2---:R-:W-:-:S05]  /*05e0*/  I2FP.F32.S32 R21, R17 ;  /* 0x0000001100157245 */ /* 0x004fca0000201400 */
[----:B-----5:R-:W-:-:S06]  /*05f0*/  FFMA R16, R16, R11, R21 ;  /* 0x0000000b10107223 */ /* 0x020fcc0000000015 */
[----:B------:R-:W0:Y:S02]  /*0600*/  F2I.TRUNC.NTZ R16, R16 ;  /* 0x0000001000107305 */ /* 0x000e24000020f100 */
[----:B0-----:R-:W-:-:S05]  /*0610*/  I2FP.F32.S32 R2, R16 ;  /* 0x0000001000027245 */ /* 0x001fca0000201400 */
[----:B-1----:R-:W-:-:S06]  /*0620*/  FFMA R2, R15, R18, R2 ;  /* 0x000000120f027223 */ /* 0x002fcc0000000002 */
[----:B------:R-:W0:Y:S02]  /*0630*/  F2I.TRUNC.NTZ R2, R2 ;  /* 0x0000000200027305 */ /* 0x000e24000020f100 */
[----:B0-----:R-:W-:-:S05]  /*0640*/  I2FP.F32.S32 R18, R2 ;  /* 0x0000000200127245 */ /* 0x001fca0000201400 */
[----:B------:R-:W-:-:S04]  /*0650*/  FFMA R18, R23, R22, R18 ;  /* 0x0000001617127223 */ /* 0x000fc80000000012 */
[----:B------:R0:W1:Y:S01]  /*0660*/  F2I.TRUNC.NTZ R11, R18 ;  /* 0x00000012000b7305 */ /* 0x000062000020f100 */
[----:B------:R-:W-:Y:S05]  /*0670*/  @P1 BRA `(.L_x_20) ;  /* 0xfffffffc00401947 */ /* 0x000fea000383ffff */
[----:B------:R-:W-:-:S07]  /*0680*/  IMAD.MOV.U32 R14, RZ, RZ, R5 ;  /* 0x000000ffff0e7224 */ /* 0x000fce00078e0005 */
.L_x_19:
[----:B------:R-:W-:-:S13]  /*0690*/  ISETP.NE.AND P1, PT, R19, RZ, PT ;  /* 0x000000ff1300720c */ /* 0x000fda0003f25270 */
[----:B------:R-:W-:Y:S05]  /*06a0*/  @!P1 BRA `(.L_x_21) ;  /* 0x0000000400089947 */ /* 0x000fea0003800000 */
[----:B------:R-:W-:Y:S01]  /*06b0*/  ISETP.NE.AND P1, PT, R20, RZ, PT ;  /* 0x000000ff1400720c */ /* 0x000fe20003f25270 */
[----:B------:R-:W-:-:S12]  /*06c0*/  @!P0 BRA `(.L_x_22) ;  /* 0x0000000000748947 */ /* 0x000fd80003800000 */
[----:B------:R-:W2:Y:S01]  /*06d0*/  LDC.64 R2, c[0x0][0x380] ;  /* 0x0000e000ff027b82 */ /* 0x000ea20000000a00 */
[----:B------:R-:W-:-:S04]  /*06e0*/  IMAD.IADD R13, R9, 0x1, R14 ;  /* 0x00000001090d7824 */ /* 0x000fc800078e020e */
[----:B--2---:R-:W-:-:S05]  /*06f0*/  IMAD.WIDE R2, R13, 0x4, R2 ;  /* 0x000000040d027825 */ /* 0x004fca00078e0202 */
[----:B------:R-:W2:Y:S04]  /*0700*/  LDG.E R16, desc[UR6][R2.64] ;  /* 0x0000000602107981 */ /* 0x000ea8000c1e1900 */
[----:B------:R-:W3:Y:S04]  /*0710*/  LDG.E R15, desc[UR6][R2.64+0x4] ;  /* 0x00000406020f7981 */ /* 0x000ee8000c1e1900 */
[----:B------:R-:W4:Y:S04]  /*0720*/  LDG.E R12, desc[UR6][R2.64+0x8] ;  /* 0x00000806020c7981 */ /* 0x000f28000c1e1900 */
[----:B------:R5:W4:Y:S01]  /*0730*/  LDG.E R13, desc[UR6][R2.64+0xc] ;  /* 0x00000c06020d7981 */ /* 0x000b22000c1e1900 */
[----:B0-----:R-:W-:Y:S01]  /*0740*/  MOV R18, 0x400 ;  /* 0x0000040000127802 */ /* 0x001fe20000000f00 */
[----:B------:R-:W-:Y:S01]  /*0750*/  IMAD R17, R7, R10, R14 ;  /* 0x0000000a07117224 */ /* 0x000fe200078e020e */
[----:B-1----:R-:W-:Y:S01]  /*0760*/  I2FP.F32.S32 R11, R11 ;  /* 0x0000000b000b7245 */ /* 0x002fe20000201400 */
[----:B------:R-:W0:Y:S01]  /*0770*/  S2R R21, SR_CgaCtaId ;  /* 0x0000000000157919 */ /* 0x000e220000008800 */
[----:B------:R-:W-:Y:S01]  /*0780*/  VIADD R14, R14, 0x4 ;  /* 0x000000040e0e7836 */ /* 0x000fe20000000000 */
[----:B0-----:R-:W-:-:S04]  /*0790*/  LEA R18, R21, R18, 0x18 ;  /* 0x0000001215127211 */ /* 0x001fc800078ec0ff */
[----:B------:R-:W-:-:S05]  /*07a0*/  LEA R17, R17, R18, 0x2 ;  /* 0x0000001211117211 */ /* 0x000fca00078e10ff */
[----:B------:R-:W2:Y:S04]  /*07b0*/  LDS R21, [R17] ;  /* 0x0000000011157984 */ /* 0x000ea80000000800 */
[----:B------:R-:W3:Y:S04]  /*07c0*/  LDS R18, [R17+0x4] ;  /* 0x0000040011127984 */ /* 0x000ee80000000800 */
[----:B-----5:R-:W4:Y:S01]  /*07d0*/  LDS R3, [R17+0x8] ;  /* 0x0000080011037984 */ /* 0x020f220000000800 */
[----:B--2---:R-:W-:-:S03]  /*07e0*/  FFMA R11, R16, R21, R11 ;  /* 0x00000015100b7223 */ /* 0x004fc6000000000b */
[----:B------:R-:W0:Y:S03]  /*07f0*/  LDS R16, [R17+0xc] ;  /* 0x00000c0011107984 */ /* 0x000e260000000800 */
[----:B------:R-:W1:Y:S02]  /*0800*/  F2I.TRUNC.NTZ R11, R11 ;  /* 0x0000000b000b7305 */ /* 0x000e64000020f100 */
[----:B-1----:R-:W-:-:S05]  /*0810*/  I2FP.F32.S32 R2, R11 ;  /* 0x0000000b00027245 */ /* 0x002fca0000201400 */
[----:B---3--:R-:W-:-:S06]  /*0820*/  FFMA R2, R15, R18, R2 ;  /* 0x000000120f027223 */ /* 0x008fcc0000000002 */
[----:B------:R-:W1:Y:S02]  /*0830*/  F2I.TRUNC.NTZ R2, R2 ;  /* 0x0000000200027305 */ /* 0x000e64000020f100 */
[----:B-1----:R-:W-:-:S05]  /*0840*/  I2FP.F32.S32 R15, R2 ;  /* 0x00000002000f7245 */ /* 0x002fca0000201400 */
[----:B----4-:R-:W-:-:S06]  /*0850*/  FFMA R3, R12, R3, R15 ;  /* 0x000000030c037223 */ /* 0x010fcc000000000f */
[----:B------:R-:W1:Y:S02]  /*0860*/  F2I.TRUNC.NTZ R3, R3 ;  /* 0x0000000300037305 */ /* 0x000e64000020f100 */
[----:B-1----:R-:W-:-:S05]  /*0870*/  I2FP.F32.S32 R12, R3 ;  /* 0x00000003000c7245 */ /* 0x002fca0000201400 */
[----:B0-----:R-:W-:-:S04]  /*0880*/  FFMA R12, R13, R16, R12 ;  /* 0x000000100d0c7223 */ /* 0x001fc8000000000c */
[----:B------:R2:W3:Y:S03]  /*0890*/  F2I.TRUNC.NTZ R11, R12 ;  /* 0x0000000c000b7305 */ /* 0x0004e6000020f100 */
.L_x_22:
[----:B------:R-:W-:Y:S05]  /*08a0*/  @!P1 BRA `(.L_x_21) ;  /* 0x0000000000889947 */ /* 0x000fea0003800000 */
[----:B------:R-:W-:-:S13]  /*08b0*/  ISETP.NE.AND P1, PT, R20, 0x1, PT ;  /* 0x000000011400780c */ /* 0x000fda0003f25270 */
[----:B--2---:R-:W2:Y:S01]  /*08c0*/  @P1 LDC.64 R12, c[0x0][0x380] ;  /* 0x0000e000ff0c1b82 */ /* 0x004ea20000000a00 */
[----:B------:R-:W-:Y:S01]  /*08d0*/  @P1 IMAD.IADD R3, R9, 0x1, R14 ;  /* 0x0000000109031824 */ /* 0x000fe200078e020e */
[----:B------:R-:W-:-:S03]  /*08e0*/  LOP3.LUT P2, RZ, R10, 0x1, RZ, 0xc0, !PT ;  /* 0x000000010aff7812 */ /* 0x000fc6000784c0ff */
[----:B--2---:R-:W-:-:S10]  /*08f0*/  @P1 IMAD.WIDE R12, R3, 0x4, R12 ;  /* 0x00000004030c1825 */ /* 0x004fd400078e020c */
[----:B------:R-:W2:Y:S01]  /*0900*/  @P2 LDC.64 R2, c[0x0][0x380] ;  /* 0x0000e000ff022b82 */ /* 0x000ea20000000a00 */
[----:B------:R-:W4:Y:S04]  /*0910*/  @P1 LDG.E R16, desc[UR6][R12.64] ;  /* 0x000000060c101981 */ /* 0x000f28000c1e1900 */
[----:B------:R1:W5:Y:S01]  /*0920*/  @P1 LDG.E R15, desc[UR6][R12.64+0x4] ;  /* 0x000004060c0f1981 */ /* 0x000362000c1e1900 */
[----:B------:R-:W-:Y:S01]  /*0930*/  @P1 IMAD R17, R7, R10, R14 ;  /* 0x0000000a07111224 */ /* 0x000fe200078e020e */
[----:B------:R-:W-:-:S05]  /*0940*/  @P1 IADD3 R14, PT, PT, R14, 0x2, RZ ;  /* 0x000000020e0e1810 */ /* 0x000fca0007ffe0ff */
[----:B------:R-:W-:-:S04]  /*0950*/  @P2 IMAD.IADD R9, R9, 0x1, R14 ;  /* 0x0000000109092824 */ /* 0x000fc800078e020e */
[----:B--2---:R-:W-:-:S06]  /*0960*/  @P2 IMAD.WIDE R2, R9, 0x4, R2 ;  /* 0x0000000409022825 */ /* 0x004fcc00078e0202 */
[----:B------:R2:W2:Y:S01]  /*0970*/  @P2 LDG.E R2, desc[UR6][R2.64] ;  /* 0x0000000602022981 */ /* 0x0004a2000c1e1900 */
[----:B------:R-:W-:Y:S02]  /*0980*/  @P1 MOV R9, 0x400 ;  /* 0x0000040000091802 */ /* 0x000fe40000000f00 */
[----:B-1-3--:R-:W-:Y:S01]  /*0990*/  @P1 I2FP.F32.S32 R13, R11 ;  /* 0x0000000b000d1245 */ /* 0x00afe20000201400 */
[----:B0-----:R-:W0:Y:S01]  /*09a0*/  @P1 S2R R18, SR_CgaCtaId ;  /* 0x0000000000121919 */ /* 0x001e220000008800 */
[----:B------:R-:W1:Y:S01]  /*09b0*/  @P2 S2R R23, SR_CgaCtaId ;  /* 0x0000000000172919 */ /* 0x000e620000008800 */
[----:B0-----:R-:W-:Y:S01]  /*09c0*/  @P1 LEA R18, R18, R9, 0x18 ;  /* 0x0000000912121211 */ /* 0x001fe200078ec0ff */
[----:B------:R-:W-:-:S04]  /*09d0*/  @P2 IMAD R9, R7, R10, R14 ;  /* 0x0000000a07092224 */ /* 0x000fc800078e020e */
[----:B------:R-:W-:Y:S01]  /*09e0*/  @P1 IMAD R17, R17, 0x4, R18 ;  /* 0x0000000411111824 */ /* 0x000fe200078e0212 */
[----:B------:R-:W-:-:S04]  /*09f0*/  @P2 MOV R18, 0x400 ;  /* 0x0000040000122802 */ /* 0x000fc80000000f00 */
[----:B------:R-:W4:Y:S01]  /*0a00*/  @P1 LDS R21, [R17] ;  /* 0x0000000011151984 */ /* 0x000f220000000800 */
[----:B-1----:R-:W-:-:S03]  /*0a10*/  @P2 LEA R18, R23, R18, 0x18 ;  /* 0x0000001217122211 */ /* 0x002fc600078ec0ff */
[----:B------:R-:W5:Y:S01]  /*0a20*/  @P1 LDS R12, [R17+0x4] ;  /* 0x00000400110c1984 */ /* 0x000f620000000800 */
[----:B------:R-:W-:-:S06]  /*0a30*/  @P2 LEA R9, R9, R18, 0x2 ;  /* 0x0000001209092211 */ /* 0x000fcc00078e10ff */
[----:B------:R-:W0:Y:S01]  /*0a40*/  @P2 LDS R9, [R9] ;  /* 0x0000000009092984 */ /* 0x000e220000000800 */
[----:B----4-:R-:W-:-:S06]  /*0a50*/  @P1 FFMA R13, R16, R21, R13 ;  /* 0x00000015100d1223 */ /* 0x010fcc000000000d */
[----:B------:R-:W1:Y:S02]  /*0a60*/  @P1 F2I.TRUNC.NTZ R13, R13 ;  /* 0x0000000d000d1305 */ /* 0x000e64000020f100 */
[----:B-1----:R-:W-:-:S05]  /*0a70*/  @P1 I2FP.F32.S32 R14, R13 ;  /* 0x0000000d000e1245 */ /* 0x002fca0000201400 */
[----:B-----5:R-:W-:-:S04]  /*0a80*/  @P1 FFMA R12, R15, R12, R14 ;  /* 0x0000000c0f0c1223 */ /* 0x020fc8000000000e */
[----:B------:R-:W2:Y:S02]  /*0a90*/  @P1 F2I.TRUNC.NTZ R11, R12 ;  /* 0x0000000c000b1305 */ /* 0x000ea4000020f100 */
[----:B--2---:R-:W-:-:S05]  /*0aa0*/  @P2 I2FP.F32.S32 R3, R11 ;  /* 0x0000000b00032245 */ /* 0x004fca0000201400 */
[----:B0-----:R-:W-:-:S04]  /*0ab0*/  @P2 FFMA R2, R2, R9, R3 ;  /* 0x0000000902022223 */ /* 0x001fc80000000003 */
[----:B------:R4:W0:Y:S03]  /*0ac0*/  @P2 F2I.TRUNC.NTZ R11, R2 ;  /* 0x00000002000b2305 */ /* 0x000826000020f100 */
.L_x_21:
[----:B------:R-:W-:-:S05]  /*0ad0*/  VIADD R7, R7, 0x1 ;  /* 0x0000000107077836 */ /* 0x000fca0000000000 */
[----:B------:R-:W-:-:S13]  /*0ae0*/  ISETP.NE.AND P1, PT, R7, R10, PT ;  /* 0x0000000a0700720c */ /* 0x000fda0003f25270 */
[----:B------:R-:W-:Y:S05]  /*0af0*/  @P1 BRA `(.L_x_23) ;  /* 0xfffffff400e81947 */ /* 0x000fea000383ffff */
[----:B01-3--:R-:W-:-:S07]  /*0b00*/  I2FP.F32.S32 R11, R11 ;  /* 0x0000000b000b7245 */ /* 0x00bfce0000201400 */
.L_x_18:
[----:B0---4-:R-:W0:Y:S02]  /*0b10*/  LDC.64 R2, c[0x0][0x390] ;  /* 0x0000e400ff027b82 */ /* 0x011e240000000a00 */
[----:B0-----:R-:W-:-:S05]  /*0b20*/  IMAD.WIDE R4, R4, 0x4, R2 ;  /* 0x0000000404047825 */ /* 0x001fca00078e0202 */
[----:B------:R-:W-:Y:S01]  /*0b30*/  STG.E desc[UR6][R4.64], R11 ;  /* 0x0000000b04007986 */ /* 0x000fe2000c101906 */
[----:B------:R-:W-:Y:S05]  /*0b40*/  EXIT ;  /* 0x000000000000794d */ /* 0x000fea0003800000 */
.L_x_24:
        /* <DEDUP_REMOVED lines=11> */
.L_x_28:


//--------------------- .nv.shared._Z10cudaMoyen2PfS_i --------------------------
	.section	.nv.shared._Z10cudaMoyen2PfS_i,"aw",@nobits
	.sectionflags	@""
	.align	16
	.zero		1024


//--------------------- .nv.shared.reserved.0     --------------------------
	.section	.nv.shared.reserved.0,"aw",@nobits
	.weak		__nv_reservedSMEM_offset_0_alias
	.size		__nv_reservedSMEM_offset_0_alias, 0, 64
	.other		__nv_reservedSMEM_offset_0_alias,@"STO_CUDA_RESERVED_SHARED STV_DEFAULT"
__nv_reservedSMEM_offset_0_alias:
	.zero		0
	.zero		64


//--------------------- .nv.shared._Z14convolution_2dPfS_S_ii --------------------------
	.section	.nv.shared._Z14convolution_2dPfS_S_ii,"aw",@nobits
	.sectionflags	@""
	.align	16
	.zero		1024


//--------------------- .nv.shared._Z14cudaMatrixConvPfS_S_ii --------------------------
	.section	.nv.shared._Z14cudaMatrixConvPfS_S_ii,"aw",@nobits
	.sectionflags	@""
	.align	16
	.zero		1024


//--------------------- .nv.shared._Z8cudaConvPfS_S_iii --------------------------
	.section	.nv.shared._Z8cudaConvPfS_S_iii,"aw",@nobits
	.sectionflags	@""
	.align	16
	.zero		1024


//--------------------- .nv.constant0._Z10cudaMoyen2PfS_i --------------------------
	.section	.nv.constant0._Z10cudaMoyen2PfS_i,"a",@progbits
	.sectionflags	@""
	.align	4
.nv.constant0._Z10cudaMoyen2PfS_i:
	.zero		916


//--------------------- .nv.constant0._Z14convolution_2dPfS_S_ii --------------------------
	.section	.nv.constant0._Z14convolution_2dPfS_S_ii,"a",@progbits
	.sectionflags	@""
	.align	4
.nv.constant0._Z14convolution_2dPfS_S_ii:
	.zero		928


//--------------------- .nv.constant0._Z14cudaMatrixConvPfS_S_ii --------------------------
	.section	.nv.constant0._Z14cudaMatrixConvPfS_S_ii,"a",@progbits
	.sectionflags	@""
	.align	4
.nv.constant0._Z14cudaMatrixConvPfS_S_ii:
	.zero		928


//--------------------- .nv.constant0._Z8cudaConvPfS_S_iii --------------------------
	.section	.nv.constant0._Z8cudaConvPfS_S_iii,"a",@progbits
	.sectionflags	@""
	.align	4
.nv.constant0._Z8cudaConvPfS_S_iii:
	.zero		932


//--------------------- SYMBOLS --------------------------

	.type		.nv.reservedSmem.offset0,@object
	.size		.nv.reservedSmem.offset0,0x4
	.type		.nv.reservedSmem.cap,@object
	.size		.nv.reservedSmem.cap,0x4
